	.target	sm_90a

	.elftype	@"ET_EXEC"


//--------------------- .note.nv.tkinfo           --------------------------
	.section	.note.nv.tkinfo,"",@"SHT_NOTE"
	.sectionflags	@"SHF_NOTE_NV_TKINFO"
	.tkinfo
        /*0018*/ 	.word	0x00000002
        /*0030*/ 	.string	""
        /*0030*/ 	.string	"ptxas"
        /*0030*/ 	.string	"Cuda compilation tools, release 13.0, V13.0.88"
        /*0030*/ 	.string	"Build cuda_13.0.r13.0/compiler.36424714_0"
        /*0030*/ 	.string	"-arch sm_90a -m 64 "



//--------------------- .note.nv.cuinfo           --------------------------
	.section	.note.nv.cuinfo,"",@"SHT_NOTE"
	.sectionflags	@"SHF_NOTE_NV_CUINFO"
        /*0018*/ 	.short	0x0002
        /*001a*/ 	.short	0x005a
        /*001c*/ 	.short	0x0082
	.zero		2


//--------------------- .nv.info                  --------------------------
	.section	.nv.info,"",@"SHT_CUDA_INFO"
	.align	4


	//----- nvinfo : EIATTR_REGCOUNT
	.align		4
        /*0000*/ 	.byte	0x04, 0x2f
        /*0002*/ 	.short	(.L_12 - .L_11)
	.align		4
.L_11:
        /*0004*/ 	.word	index@(_ZN7cutlass13device_kernelINS_4conv6kernel13ConvUniversalINS1_16ConvProblemShapeILNS1_8OperatorE0ELi3EEENS1_10collective14CollectiveConvINS1_46MainloopSm90TmaGmmaWarpSpecializedImplicitGemmILS5_0ELi9ELi3EN4cute5tupleIJNSA_1CILi2EEENSC_ILi1EEESE_EEENS1_36KernelImplicitTmaWarpSpecializedSm90ELi1EEENSB_IJNSC_ILi64EEENSC_ILi128EEENSB_IJNSC_ILi32EEEEEEEEENS_10tfloat32_tESN_NSA_8TiledMMAINSA_8MMA_AtomIJNSA_4SM904GMMA30MMA_64x128x8_F32TF32TF32_SS_TNILNSR_7ScaleInE1ELST_1EEEEEENSA_6LayoutINSB_IJSE_SE_SE_EEENSB_IJNSC_ILi0EEESY_SY_EEEEENSB_IJNSA_10UnderscoreES11_S11_EEEEENS7_6detail26Sm90ImplicitGemmTileTraitsINSA_20SM90_TMA_LOAD_IM2COLENSA_14ComposedLayoutINSA_7SwizzleILi3ELi4ELi3EEENSA_18smem_ptr_flag_bitsILi32EEENSW_INSB_IJNSB_IJNSC_ILi8EEES1C_EEENSB_IJSK_SE_EEENSB_IJSE_NSC_ILi9EEEEEEEEENSB_IJNSB_IJSK_NSC_ILi256EEEEEENSB_IJSE_SY_EEENSB_IJSY_NSC_ILi2048EEEEEEEEEEEEEvEENS15_INSA_23SM90_TMA_LOAD_MULTICASTENS17_IS19_S1B_NSW_INSB_IJNSB_IJS1C_NSC_ILi16EEEEEES1E_S1G_EEENSB_IJS1J_S1K_NSB_IJSY_NSC_ILi4096EEEEEEEEEEEEEvEEEENS_8epilogue10collective6detail29Sm90TmaWarpSpecializedAdapterINS23_15DefaultEpilogueISN_NSB_IJNSB_IJllllEEESE_SY_EEES28_NS22_6thread17LinearCombinationISN_Li1EffLNS29_9ScaleType4KindE0ELNS_15FloatRoundStyleE2ESN_EENS_4gemm15EpilogueDefaultEEEEEvvEEEEvNT_6ParamsE)
        /*0008*/ 	.word	0x0000005a


	//----- nvinfo : EIATTR_FRAME_SIZE
	.align		4
.L_12:
        /*000c*/ 	.byte	0x04, 0x11
        /*000e*/ 	.short	(.L_14 - .L_13)
	.align		4
.L_13:
        /*0010*/ 	.word	index@(_ZN7cutlass13device_kernelINS_4conv6kernel13ConvUniversalINS1_16ConvProblemShapeILNS1_8OperatorE0ELi3EEENS1_10collective14CollectiveConvINS1_46MainloopSm90TmaGmmaWarpSpecializedImplicitGemmILS5_0ELi9ELi3EN4cute5tupleIJNSA_1CILi2EEENSC_ILi1EEESE_EEENS1_36KernelImplicitTmaWarpSpecializedSm90ELi1EEENSB_IJNSC_ILi64EEENSC_ILi128EEENSB_IJNSC_ILi32EEEEEEEEENS_10tfloat32_tESN_NSA_8TiledMMAINSA_8MMA_AtomIJNSA_4SM904GMMA30MMA_64x128x8_F32TF32TF32_SS_TNILNSR_7ScaleInE1ELST_1EEEEEENSA_6LayoutINSB_IJSE_SE_SE_EEENSB_IJNSC_ILi0EEESY_SY_EEEEENSB_IJNSA_10UnderscoreES11_S11_EEEEENS7_6detail26Sm90ImplicitGemmTileTraitsINSA_20SM90_TMA_LOAD_IM2COLENSA_14ComposedLayoutINSA_7SwizzleILi3ELi4ELi3EEENSA_18smem_ptr_flag_bitsILi32EEENSW_INSB_IJNSB_IJNSC_ILi8EEES1C_EEENSB_IJSK_SE_EEENSB_IJSE_NSC_ILi9EEEEEEEEENSB_IJNSB_IJSK_NSC_ILi256EEEEEENSB_IJSE_SY_EEENSB_IJSY_NSC_ILi2048EEEEEEEEEEEEEvEENS15_INSA_23SM90_TMA_LOAD_MULTICASTENS17_IS19_S1B_NSW_INSB_IJNSB_IJS1C_NSC_ILi16EEEEEES1E_S1G_EEENSB_IJS1J_S1K_NSB_IJSY_NSC_ILi4096EEEEEEEEEEEEEvEEEENS_8epilogue10collective6detail29Sm90TmaWarpSpecializedAdapterINS23_15DefaultEpilogueISN_NSB_IJNSB_IJllllEEESE_SY_EEES28_NS22_6thread17LinearCombinationISN_Li1EffLNS29_9ScaleType4KindE0ELNS_15FloatRoundStyleE2ESN_EENS_4gemm15EpilogueDefaultEEEEEvvEEEEvNT_6ParamsE)
        /*0014*/ 	.word	0x00000000


	//----- nvinfo : EIATTR_MIN_STACK_SIZE
	.align		4
.L_14:
        /*0018*/ 	.byte	0x04, 0x12
        /*001a*/ 	.short	(.L_16 - .L_15)
	.align		4
.L_15:
        /*001c*/ 	.word	index@(_ZN7cutlass13device_kernelINS_4conv6kernel13ConvUniversalINS1_16ConvProblemShapeILNS1_8OperatorE0ELi3EEENS1_10collective14CollectiveConvINS1_46MainloopSm90TmaGmmaWarpSpecializedImplicitGemmILS5_0ELi9ELi3EN4cute5tupleIJNSA_1CILi2EEENSC_ILi1EEESE_EEENS1_36KernelImplicitTmaWarpSpecializedSm90ELi1EEENSB_IJNSC_ILi64EEENSC_ILi128EEENSB_IJNSC_ILi32EEEEEEEEENS_10tfloat32_tESN_NSA_8TiledMMAINSA_8MMA_AtomIJNSA_4SM904GMMA30MMA_64x128x8_F32TF32TF32_SS_TNILNSR_7ScaleInE1ELST_1EEEEEENSA_6LayoutINSB_IJSE_SE_SE_EEENSB_IJNSC_ILi0EEESY_SY_EEEEENSB_IJNSA_10UnderscoreES11_S11_EEEEENS7_6detail26Sm90ImplicitGemmTileTraitsINSA_20SM90_TMA_LOAD_IM2COLENSA_14ComposedLayoutINSA_7SwizzleILi3ELi4ELi3EEENSA_18smem_ptr_flag_bitsILi32EEENSW_INSB_IJNSB_IJNSC_ILi8EEES1C_EEENSB_IJSK_SE_EEENSB_IJSE_NSC_ILi9EEEEEEEEENSB_IJNSB_IJSK_NSC_ILi256EEEEEENSB_IJSE_SY_EEENSB_IJSY_NSC_ILi2048EEEEEEEEEEEEEvEENS15_INSA_23SM90_TMA_LOAD_MULTICASTENS17_IS19_S1B_NSW_INSB_IJNSB_IJS1C_NSC_ILi16EEEEEES1E_S1G_EEENSB_IJS1J_S1K_NSB_IJSY_NSC_ILi4096EEEEEEEEEEEEEvEEEENS_8epilogue10collective6detail29Sm90TmaWarpSpecializedAdapterINS23_15DefaultEpilogueISN_NSB_IJNSB_IJllllEEESE_SY_EEES28_NS22_6thread17LinearCombinationISN_Li1EffLNS29_9ScaleType4KindE0ELNS_15FloatRoundStyleE2ESN_EENS_4gemm15EpilogueDefaultEEEEEvvEEEEvNT_6ParamsE)
        /*0020*/ 	.word	0x00000000
.L_16:


//--------------------- .nv.compat                --------------------------
	.section	.nv.compat,"",@"SHT_CUDA_COMPAT_INFO"
	.align	4
        /*0000*/ 	.byte	0x02, 0x09, 0x01, 0x00, 0x02, 0x02, 0x04, 0x00, 0x02, 0x05, 0x05, 0x00, 0x03, 0x07, 0x01, 0x01
        /*0010*/ 	.byte	0x02, 0x03, 0x01, 0x00, 0x02, 0x06, 0x01, 0x00, 0x04, 0x0b, 0x08, 0x00, 0x00, 0x00, 0x00, 0x00
        /*0020*/ 	.byte	0x00, 0x00, 0x00, 0x00


//--------------------- .nv.info._ZN7cutlass13device_kernelINS_4conv6kernel13ConvUniversalINS1_16ConvProblemShapeILNS1_8OperatorE0ELi3EEENS1_10collective14CollectiveConvINS1_46MainloopSm90TmaGmmaWarpSpecializedImplicitGemmILS5_0ELi9ELi3EN4cute5tupleIJNSA_1CILi2EEENSC_ILi1EEESE_EEENS1_36KernelImplicitTmaWarpSpecializedSm90ELi1EEENSB_IJNSC_ILi64EEENSC_ILi128EEENSB_IJNSC_ILi32EEEEEEEEENS_10tfloat32_tESN_NSA_8TiledMMAINSA_8MMA_AtomIJNSA_4SM904GMMA30MMA_64x128x8_F32TF32TF32_SS_TNILNSR_7ScaleInE1ELST_1EEEEEENSA_6LayoutINSB_IJSE_SE_SE_EEENSB_IJNSC_ILi0EEESY_SY_EEEEENSB_IJNSA_10UnderscoreES11_S11_EEEEENS7_6detail26Sm90ImplicitGemmTileTraitsINSA_20SM90_TMA_LOAD_IM2COLENSA_14ComposedLayoutINSA_7SwizzleILi3ELi4ELi3EEENSA_18smem_ptr_flag_bitsILi32EEENSW_INSB_IJNSB_IJNSC_ILi8EEES1C_EEENSB_IJSK_SE_EEENSB_IJSE_NSC_ILi9EEEEEEEEENSB_IJNSB_IJSK_NSC_ILi256EEEEEENSB_IJSE_SY_EEENSB_IJSY_NSC_ILi2048EEEEEEEEEEEEEvEENS15_INSA_23SM90_TMA_LOAD_MULTICASTENS17_IS19_S1B_NSW_INSB_IJNSB_IJS1C_NSC_ILi16EEEEEES1E_S1G_EEENSB_IJS1J_S1K_NSB_IJSY_NSC_ILi4096EEEEEEEEEEEEEvEEEENS_8epilogue10collective6detail29Sm90TmaWarpSpecializedAdapterINS23_15DefaultEpilogueISN_NSB_IJNSB_IJllllEEESE_SY_EEES28_NS22_6thread17LinearCombinationISN_Li1EffLNS29_9ScaleType4KindE0ELNS_15FloatRoundStyleE2ESN_EENS_4gemm15EpilogueDefaultEEEEEvvEEEEvNT_6ParamsE --------------------------
	.section	.nv.info._ZN7cutlass13device_kernelINS_4conv6kernel13ConvUniversalINS1_16ConvProblemShapeILNS1_8OperatorE0ELi3EEENS1_10collective14CollectiveConvINS1_46MainloopSm90TmaGmmaWarpSpecializedImplicitGemmILS5_0ELi9ELi3EN4cute5tupleIJNSA_1CILi2EEENSC_ILi1EEESE_EEENS1_36KernelImplicitTmaWarpSpecializedSm90ELi1EEENSB_IJNSC_ILi64EEENSC_ILi128EEENSB_IJNSC_ILi32EEEEEEEEENS_10tfloat32_tESN_NSA_8TiledMMAINSA_8MMA_AtomIJNSA_4SM904GMMA30MMA_64x128x8_F32TF32TF32_SS_TNILNSR_7ScaleInE1ELST_1EEEEEENSA_6LayoutINSB_IJSE_SE_SE_EEENSB_IJNSC_ILi0EEESY_SY_EEEEENSB_IJNSA_10UnderscoreES11_S11_EEEEENS7_6detail26Sm90ImplicitGemmTileTraitsINSA_20SM90_TMA_LOAD_IM2COLENSA_14ComposedLayoutINSA_7SwizzleILi3ELi4ELi3EEENSA_18smem_ptr_flag_bitsILi32EEENSW_INSB_IJNSB_IJNSC_ILi8EEES1C_EEENSB_IJSK_SE_EEENSB_IJSE_NSC_ILi9EEEEEEEEENSB_IJNSB_IJSK_NSC_ILi256EEEEEENSB_IJSE_SY_EEENSB_IJSY_NSC_ILi2048EEEEEEEEEEEEEvEENS15_INSA_23SM90_TMA_LOAD_MULTICASTENS17_IS19_S1B_NSW_INSB_IJNSB_IJS1C_NSC_ILi16EEEEEES1E_S1G_EEENSB_IJS1J_S1K_NSB_IJSY_NSC_ILi4096EEEEEEEEEEEEEvEEEENS_8epilogue10collective6detail29Sm90TmaWarpSpecializedAdapterINS23_15DefaultEpilogueISN_NSB_IJNSB_IJllllEEESE_SY_EEES28_NS22_6thread17LinearCombinationISN_Li1EffLNS29_9ScaleType4KindE0ELNS_15FloatRoundStyleE2ESN_EENS_4gemm15EpilogueDefaultEEEEEvvEEEEvNT_6ParamsE,"",@"SHT_CUDA_INFO"
	.sectionflags	@""
	.align	4


	//----- nvinfo : EIATTR_CUDA_API_VERSION
	.align		4
        /*0000*/ 	.byte	0x04, 0x37
        /*0002*/ 	.short	(.L_18 - .L_17)
.L_17:
        /*0004*/ 	.word	0x00000082


	//----- nvinfo : EIATTR_KPARAM_INFO
	.align		4
.L_18:
        /*0008*/ 	.byte	0x04, 0x17
        /*000a*/ 	.short	(.L_20 - .L_19)
.L_19:
        /*000c*/ 	.word	0x00000000
        /*0010*/ 	.short	0x0000
        /*0012*/ 	.short	0x0070
        /*0014*/ 	.byte	0x00, 0xf0, 0x01, 0x10


	//----- nvinfo : EIATTR_SPARSE_MMA_MASK
	.align		4
.L_20:
        /*0018*/ 	.byte	0x03, 0x50
        /*001a*/ 	.short	0x0000


	//----- nvinfo : EIATTR_MAXREG_COUNT
	.align		4
        /*001c*/ 	.byte	0x03, 0x1b
        /*001e*/ 	.short	0x00ff


	//----- nvinfo : EIATTR_NUM_BARRIERS
	.align		4
        /*0020*/ 	.byte	0x02, 0x4c
        /*0022*/ 	.byte	0x01
	.zero		1


	//----- nvinfo : EIATTR_MERCURY_ISA_VERSION
	.align		4
        /*0024*/ 	.byte	0x03, 0x5f
        /*0026*/ 	.short	0x0101


	//----- nvinfo : EIATTR_COOP_GROUP_MASK_REGIDS
	.align		4
        /*0028*/ 	.byte	0x04, 0x29
        /*002a*/ 	.short	(.L_22 - .L_21)


	//   ....[0]....
.L_21:
        /*002c*/ 	.word	0xffffffff


	//   ....[1]....
        /*0030*/ 	.word	0xffffffff


	//   ....[2]....
        /*0034*/ 	.word	0xffffffff


	//   ....[3]....
        /*0038*/ 	.word	0xffffffff


	//----- nvinfo : EIATTR_COOP_GROUP_INSTR_OFFSETS
	.align		4
.L_22:
        /*003c*/ 	.byte	0x04, 0x28
        /*003e*/ 	.short	(.L_24 - .L_23)


	//   ....[0]....
.L_23:
        /*0040*/ 	.word	0x00000070


	//   ....[1]....
        /*0044*/ 	.word	0x00000080


	//   ....[2]....
        /*0048*/ 	.word	0x00000140


	//   ....[3]....
        /*004c*/ 	.word	0x00000770


	//----- nvinfo : EIATTR_MBARRIER_INSTR_OFFSETS
	.align		4
.L_24:
        /*0050*/ 	.byte	0x04, 0x39
        /*0052*/ 	.short	(.L_26 - .L_25)


	//   ....[0]....
.L_25:
        /*0054*/ 	.word	0x00000310
        /*0058*/ 	.word	0x000000ff
        /*005c*/ 	.word	0x00036000
        /*0060*/ 	.short	0x0100
        /*0062*/ 	.byte	0x08
	.zero		1


	//   ....[1]....
        /*0064*/ 	.word	0x00000320
        /*0068*/ 	.word	0x000000ff
        /*006c*/ 	.word	0x00036048
        /*0070*/ 	.short	0x0100
        /*0072*/ 	.byte	0x08
	.zero		1


	//   ....[2]....
        /*0074*/ 	.word	0x00000330
        /*0078*/ 	.word	0x000000ff
        /*007c*/ 	.word	0x00036008
        /*0080*/ 	.short	0x0100
        /*0082*/ 	.byte	0x08
	.zero		1


	//   ....[3]....
        /*0084*/ 	.word	0x00000340
        /*0088*/ 	.word	0x000000ff
        /*008c*/ 	.word	0x00036050
        /*0090*/ 	.short	0x0100
        /*0092*/ 	.byte	0x08
	.zero		1


	//   ....[4]....
        /*0094*/ 	.word	0x00000350
        /*0098*/ 	.word	0x000000ff
        /*009c*/ 	.word	0x00036010
        /*00a0*/ 	.short	0x0100
        /*00a2*/ 	.byte	0x08
	.zero		1


	//   ....[5]....
        /*00a4*/ 	.word	0x00000360
        /*00a8*/ 	.word	0x000000ff
        /*00ac*/ 	.word	0x00036058
        /*00b0*/ 	.short	0x0100
        /*00b2*/ 	.byte	0x08
	.zero		1


	//   ....[6]....
        /*00b4*/ 	.word	0x00000370
        /*00b8*/ 	.word	0x000000ff
        /*00bc*/ 	.word	0x00036018
        /*00c0*/ 	.short	0x0100
        /*00c2*/ 	.byte	0x08
	.zero		1


	//   ....[7]....
        /*00c4*/ 	.word	0x00000380
        /*00c8*/ 	.word	0x000000ff
        /*00cc*/ 	.word	0x00036060
        /*00d0*/ 	.short	0x0100
        /*00d2*/ 	.byte	0x08
	.zero		1


	//   ....[8]....
        /*00d4*/ 	.word	0x00000390
        /*00d8*/ 	.word	0x000000ff
        /*00dc*/ 	.word	0x00036020
        /*00e0*/ 	.short	0x0100
        /*00e2*/ 	.byte	0x08
	.zero		1


	//   ....[9]....
        /*00e4*/ 	.word	0x000003a0
        /*00e8*/ 	.word	0x000000ff
        /*00ec*/ 	.word	0x00036068
        /*00f0*/ 	.short	0x0100
        /*00f2*/ 	.byte	0x08
	.zero		1


	//   ....[10]....
        /*00f4*/ 	.word	0x000003b0
        /*00f8*/ 	.word	0x000000ff
        /*00fc*/ 	.word	0x00036028
        /*0100*/ 	.short	0x0100
        /*0102*/ 	.byte	0x08
	.zero		1


	//   ....[11]....
        /*0104*/ 	.word	0x000003c0
        /*0108*/ 	.word	0x000000ff
        /*010c*/ 	.word	0x00036070
        /*0110*/ 	.short	0x0100
        /*0112*/ 	.byte	0x08
	.zero		1


	//   ....[12]....
        /*0114*/ 	.word	0x000003d0
        /*0118*/ 	.word	0x000000ff
        /*011c*/ 	.word	0x00036030
        /*0120*/ 	.short	0x0100
        /*0122*/ 	.byte	0x08
	.zero		1


	//   ....[13]....
        /*0124*/ 	.word	0x000003e0
        /*0128*/ 	.word	0x000000ff
        /*012c*/ 	.word	0x00036078
        /*0130*/ 	.short	0x0100
        /*0132*/ 	.byte	0x08
	.zero		1


	//   ....[14]....
        /*0134*/ 	.word	0x000003f0
        /*0138*/ 	.word	0x000000ff
        /*013c*/ 	.word	0x00036038
        /*0140*/ 	.short	0x0100
        /*0142*/ 	.byte	0x08
	.zero		1


	//   ....[15]....
        /*0144*/ 	.word	0x00000400
        /*0148*/ 	.word	0x000000ff
        /*014c*/ 	.word	0x00036080
        /*0150*/ 	.short	0x0100
        /*0152*/ 	.byte	0x08
	.zero		1


	//   ....[16]....
        /*0154*/ 	.word	0x00000410
        /*0158*/ 	.word	0x000000ff
        /*015c*/ 	.word	0x00036040
        /*0160*/ 	.short	0x0100
        /*0162*/ 	.byte	0x08
	.zero		1


	//   ....[17]....
        /*0164*/ 	.word	0x00000420
        /*0168*/ 	.word	0x000000ff
        /*016c*/ 	.word	0x00036088
        /*0170*/ 	.short	0x0100
        /*0172*/ 	.byte	0x08
	.zero		1


	//   ....[18]....
        /*0174*/ 	.word	0x00000de0
        /*0178*/ 	.word	0x00000008
        /*017c*/ 	.word	0x00036000
        /*0180*/ 	.short	0x010a
        /*0182*/ 	.byte	0x3f
	.zero		1


	//   ....[19]....
        /*0184*/ 	.word	0x00001180
        /*0188*/ 	.word	0x0000000b
        /*018c*/ 	.word	0x00036000
        /*0190*/ 	.short	0x010a
        /*0192*/ 	.byte	0x3f
	.zero		1


	//   ....[20]....
        /*0194*/ 	.word	0x000013a0
        /*0198*/ 	.word	0x0000000a
        /*019c*/ 	.word	0x00000000
        /*01a0*/ 	.short	0x0101
        /*01a2*/ 	.byte	0x3f
	.zero		1


	//   ....[21]....
        /*01a4*/ 	.word	0x000015e0
        /*01a8*/ 	.word	0x00000004
        /*01ac*/ 	.word	0x00000000
        /*01b0*/ 	.short	0x0101
        /*01b2*/ 	.byte	0x3f
	.zero		1


	//   ....[22]....
        /*01b4*/ 	.word	0x00005990
        /*01b8*/ 	.word	0x0000000d
        /*01bc*/ 	.word	0x00036048
        /*01c0*/ 	.short	0x010a
        /*01c2*/ 	.byte	0x3f
	.zero		1


	//   ....[23]....
        /*01c4*/ 	.word	0x000061a0
        /*01c8*/ 	.word	0x00000002
        /*01cc*/ 	.word	0x00000000
        /*01d0*/ 	.short	0x010a
        /*01d2*/ 	.byte	0x3f
	.zero		1


	//   ....[24]....
        /*01d4*/ 	.word	0x00006250
        /*01d8*/ 	.word	0x00000000
        /*01dc*/ 	.word	0x00000000
        /*01e0*/ 	.short	0x010a
        /*01e2*/ 	.byte	0x3f
	.zero		1


	//   ....[25]....
        /*01e4*/ 	.word	0x00006300
        /*01e8*/ 	.word	0x00000000
        /*01ec*/ 	.word	0x00000000
        /*01f0*/ 	.short	0x010a
        /*01f2*/ 	.byte	0x3f
	.zero		1


	//   ....[26]....
        /*01f4*/ 	.word	0x000063b0
        /*01f8*/ 	.word	0x00000000
        /*01fc*/ 	.word	0x00000000
        /*0200*/ 	.short	0x010a
        /*0202*/ 	.byte	0x3f
	.zero		1


	//   ....[27]....
        /*0204*/ 	.word	0x00006460
        /*0208*/ 	.word	0x00000000
        /*020c*/ 	.word	0x00000000
        /*0210*/ 	.short	0x010a
        /*0212*/ 	.byte	0x3f
	.zero		1


	//   ....[28]....
        /*0214*/ 	.word	0x00006510
        /*0218*/ 	.word	0x00000000
        /*021c*/ 	.word	0x00000000
        /*0220*/ 	.short	0x010a
        /*0222*/ 	.byte	0x3f
	.zero		1


	//   ....[29]....
        /*0224*/ 	.word	0x000065c0
        /*0228*/ 	.word	0x00000000
        /*022c*/ 	.word	0x00000000
        /*0230*/ 	.short	0x010a
        /*0232*/ 	.byte	0x3f
	.zero		1


	//   ....[30]....
        /*0234*/ 	.word	0x00006670
        /*0238*/ 	.word	0x00000000
        /*023c*/ 	.word	0x00000000
        /*0240*/ 	.short	0x010a
        /*0242*/ 	.byte	0x3f
	.zero		1


	//   ....[31]....
        /*0244*/ 	.word	0x00006720
        /*0248*/ 	.word	0x00000006
        /*024c*/ 	.word	0x00000000
        /*0250*/ 	.short	0x010a
        /*0252*/ 	.byte	0x3f
	.zero		1


	//----- nvinfo : EIATTR_NUM_MBARRIERS
	.align		4
.L_26:
        /*0254*/ 	.byte	0x03, 0x38
        /*0256*/ 	.short	0x0012


	//----- nvinfo : EIATTR_EXIT_INSTR_OFFSETS
	.align		4
        /*0258*/ 	.byte	0x04, 0x1c
        /*025a*/ 	.short	(.L_28 - .L_27)


	//   ....[0]....
.L_27:
        /*025c*/ 	.word	0x00000b10


	//   ....[1]....
        /*0260*/ 	.word	0x00001740


	//   ....[2]....
        /*0264*/ 	.word	0x000043e0


	//   ....[3]....
        /*0268*/ 	.word	0x00004410


	//   ....[4]....
        /*026c*/ 	.word	0x00005760


	//   ....[5]....
        /*0270*/ 	.word	0x00005790


	//   ....[6]....
        /*0274*/ 	.word	0x000057b0


	//   ....[7]....
        /*0278*/ 	.word	0x00006090


	//   ....[8]....
        /*027c*/ 	.word	0x00006750


	//----- nvinfo : EIATTR_MAX_THREADS
	.align		4
.L_28:
        /*0280*/ 	.byte	0x04, 0x05
        /*0282*/ 	.short	(.L_30 - .L_29)
.L_29:
        /*0284*/ 	.word	0x00000100
        /*0288*/ 	.word	0x00000001
        /*028c*/ 	.word	0x00000001


	//----- nvinfo : EIATTR_CRS_STACK_SIZE
	.align		4
.L_30:
        /*0290*/ 	.byte	0x04, 0x1e
        /*0292*/ 	.short	(.L_32 - .L_31)
.L_31:
        /*0294*/ 	.word	0x00000000


	//----- nvinfo : EIATTR_CBANK_PARAM_SIZE
	.align		4
.L_32:
        /*0298*/ 	.byte	0x03, 0x19
        /*029a*/ 	.short	0x0470


	//----- nvinfo : EIATTR_PARAM_CBANK
	.align		4
        /*029c*/ 	.byte	0x04, 0x0a
        /*029e*/ 	.short	(.L_34 - .L_33)
	.align		4
.L_33:
        /*02a0*/ 	.word	index@(.nv.constant0._ZN7cutlass13device_kernelINS_4conv6kernel13ConvUniversalINS1_16ConvProblemShapeILNS1_8OperatorE0ELi3EEENS1_10collective14CollectiveConvINS1_46MainloopSm90TmaGmmaWarpSpecializedImplicitGemmILS5_0ELi9ELi3EN4cute5tupleIJNSA_1CILi2EEENSC_ILi1EEESE_EEENS1_36KernelImplicitTmaWarpSpecializedSm90ELi1EEENSB_IJNSC_ILi64EEENSC_ILi128EEENSB_IJNSC_ILi32EEEEEEEEENS_10tfloat32_tESN_NSA_8TiledMMAINSA_8MMA_AtomIJNSA_4SM904GMMA30MMA_64x128x8_F32TF32TF32_SS_TNILNSR_7ScaleInE1ELST_1EEEEEENSA_6LayoutINSB_IJSE_SE_SE_EEENSB_IJNSC_ILi0EEESY_SY_EEEEENSB_IJNSA_10UnderscoreES11_S11_EEEEENS7_6detail26Sm90ImplicitGemmTileTraitsINSA_20SM90_TMA_LOAD_IM2COLENSA_14ComposedLayoutINSA_7SwizzleILi3ELi4ELi3EEENSA_18smem_ptr_flag_bitsILi32EEENSW_INSB_IJNSB_IJNSC_ILi8EEES1C_EEENSB_IJSK_SE_EEENSB_IJSE_NSC_ILi9EEEEEEEEENSB_IJNSB_IJSK_NSC_ILi256EEEEEENSB_IJSE_SY_EEENSB_IJSY_NSC_ILi2048EEEEEEEEEEEEEvEENS15_INSA_23SM90_TMA_LOAD_MULTICASTENS17_IS19_S1B_NSW_INSB_IJNSB_IJS1C_NSC_ILi16EEEEEES1E_S1G_EEENSB_IJS1J_S1K_NSB_IJSY_NSC_ILi4096EEEEEEEEEEEEEvEEEENS_8epilogue10collective6detail29Sm90TmaWarpSpecializedAdapterINS23_15DefaultEpilogueISN_NSB_IJNSB_IJllllEEESE_SY_EEES28_NS22_6thread17LinearCombinationISN_Li1EffLNS29_9ScaleType4KindE0ELNS_15FloatRoundStyleE2ESN_EENS_4gemm15EpilogueDefaultEEEEEvvEEEEvNT_6ParamsE)
        /*02a4*/ 	.short	0x0210
        /*02a6*/ 	.short	0x0470


	//----- nvinfo : EIATTR_SW_WAR
	.align		4
.L_34:
        /*02a8*/ 	.byte	0x04, 0x36
        /*02aa*/ 	.short	(.L_36 - .L_35)
.L_35:
        /*02ac*/ 	.word	0x00000008
.L_36:


//--------------------- .nv.callgraph             --------------------------
	.section	.nv.callgraph,"",@"SHT_CUDA_CALLGRAPH"
	.align	4
	.sectionentsize	8
	.align		4
        /*0000*/ 	.word	0x00000000
	.align		4
        /*0004*/ 	.word	0xffffffff
	.align		4
        /*0008*/ 	.word	0x00000000
	.align		4
        /*000c*/ 	.word	0xfffffffe
	.align		4
        /*0010*/ 	.word	0x00000000
	.align		4
        /*0014*/ 	.word	0xfffffffd
	.align		4
        /*0018*/ 	.word	0x00000000
	.align		4
        /*001c*/ 	.word	0xfffffffc


//--------------------- .nv.constant4             --------------------------
	.section	.nv.constant4,"a",@progbits
	.align	8
	.align		8
.nv.constant4:
        /*0000*/ 	.dword	_ZN39_INTERNAL_c3d39fe4_4_k_cu_e3805f86_29354cuda3std3__45__cpo5beginE
	.align		8
        /*0008*/ 	.dword	_ZN39_INTERNAL_c3d39fe4_4_k_cu_e3805f86_29354cuda3std3__45__cpo3endE
	.align		8
        /*0010*/ 	.dword	_ZN39_INTERNAL_c3d39fe4_4_k_cu_e3805f86_29354cuda3std3__45__cpo6cbeginE
	.align		8
        /*0018*/ 	.dword	_ZN39_INTERNAL_c3d39fe4_4_k_cu_e3805f86_29354cuda3std3__45__cpo4cendE
	.align		8
        /*0020*/ 	.dword	_ZN39_INTERNAL_c3d39fe4_4_k_cu_e3805f86_29354cuda3std3__441_GLOBAL__N__c3d39fe4_4_k_cu_e3805f86_29356ignoreE
	.align		8
        /*0028*/ 	.dword	_ZN39_INTERNAL_c3d39fe4_4_k_cu_e3805f86_29354cuda3std3__419piecewise_constructE
	.align		8
        /*0030*/ 	.dword	_ZN39_INTERNAL_c3d39fe4_4_k_cu_e3805f86_29354cuda3std3__48in_placeE
	.align		8
        /*0038*/ 	.dword	_ZN39_INTERNAL_c3d39fe4_4_k_cu_e3805f86_29354cuda3std6ranges3__45__cpo4swapE
	.align		8
        /*0040*/ 	.dword	_ZN39_INTERNAL_c3d39fe4_4_k_cu_e3805f86_29354cuda3std6ranges3__45__cpo9iter_moveE
	.align		8
        /*0048*/ 	.dword	_ZN39_INTERNAL_c3d39fe4_4_k_cu_e3805f86_29354cute7productE
	.align		8
        /*0050*/ 	.dword	_ZN39_INTERNAL_c3d39fe4_4_k_cu_e3805f86_29354cute1_E


//--------------------- .text._ZN7cutlass13device_kernelINS_4conv6kernel13ConvUniversalINS1_16ConvProblemShapeILNS1_8OperatorE0ELi3EEENS1_10collective14CollectiveConvINS1_46MainloopSm90TmaGmmaWarpSpecializedImplicitGemmILS5_0ELi9ELi3EN4cute5tupleIJNSA_1CILi2EEENSC_ILi1EEESE_EEENS1_36KernelImplicitTmaWarpSpecializedSm90ELi1EEENSB_IJNSC_ILi64EEENSC_ILi128EEENSB_IJNSC_ILi32EEEEEEEEENS_10tfloat32_tESN_NSA_8TiledMMAINSA_8MMA_AtomIJNSA_4SM904GMMA30MMA_64x128x8_F32TF32TF32_SS_TNILNSR_7ScaleInE1ELST_1EEEEEENSA_6LayoutINSB_IJSE_SE_SE_EEENSB_IJNSC_ILi0EEESY_SY_EEEEENSB_IJNSA_10UnderscoreES11_S11_EEEEENS7_6detail26Sm90ImplicitGemmTileTraitsINSA_20SM90_TMA_LOAD_IM2COLENSA_14ComposedLayoutINSA_7SwizzleILi3ELi4ELi3EEENSA_18smem_ptr_flag_bitsILi32EEENSW_INSB_IJNSB_IJNSC_ILi8EEES1C_EEENSB_IJSK_SE_EEENSB_IJSE_NSC_ILi9EEEEEEEEENSB_IJNSB_IJSK_NSC_ILi256EEEEEENSB_IJSE_SY_EEENSB_IJSY_NSC_ILi2048EEEEEEEEEEEEEvEENS15_INSA_23SM90_TMA_LOAD_MULTICASTENS17_IS19_S1B_NSW_INSB_IJNSB_IJS1C_NSC_ILi16EEEEEES1E_S1G_EEENSB_IJS1J_S1K_NSB_IJSY_NSC_ILi4096EEEEEEEEEEEEEvEEEENS_8epilogue10collective6detail29Sm90TmaWarpSpecializedAdapterINS23_15DefaultEpilogueISN_NSB_IJNSB_IJllllEEESE_SY_EEES28_NS22_6thread17LinearCombinationISN_Li1EffLNS29_9ScaleType4KindE0ELNS_15FloatRoundStyleE2ESN_EENS_4gemm15EpilogueDefaultEEEEEvvEEEEvNT_6ParamsE --------------------------
	.section	.text._ZN7cutlass13device_kernelINS_4conv6kernel13ConvUniversalINS1_16ConvProblemShapeILNS1_8OperatorE0ELi3EEENS1_10collective14CollectiveConvINS1_46MainloopSm90TmaGmmaWarpSpecializedImplicitGemmILS5_0ELi9ELi3EN4cute5tupleIJNSA_1CILi2EEENSC_ILi1EEESE_EEENS1_36KernelImplicitTmaWarpSpecializedSm90ELi1EEENSB_IJNSC_ILi64EEENSC_ILi128EEENSB_IJNSC_ILi32EEEEEEEEENS_10tfloat32_tESN_NSA_8TiledMMAINSA_8MMA_AtomIJNSA_4SM904GMMA30MMA_64x128x8_F32TF32TF32_SS_TNILNSR_7ScaleInE1ELST_1EEEEEENSA_6LayoutINSB_IJSE_SE_SE_EEENSB_IJNSC_ILi0EEESY_SY_EEEEENSB_IJNSA_10UnderscoreES11_S11_EEEEENS7_6detail26Sm90ImplicitGemmTileTraitsINSA_20SM90_TMA_LOAD_IM2COLENSA_14ComposedLayoutINSA_7SwizzleILi3ELi4ELi3EEENSA_18smem_ptr_flag_bitsILi32EEENSW_INSB_IJNSB_IJNSC_ILi8EEES1C_EEENSB_IJSK_SE_EEENSB_IJSE_NSC_ILi9EEEEEEEEENSB_IJNSB_IJSK_NSC_ILi256EEEEEENSB_IJSE_SY_EEENSB_IJSY_NSC_ILi2048EEEEEEEEEEEEEvEENS15_INSA_23SM90_TMA_LOAD_MULTICASTENS17_IS19_S1B_NSW_INSB_IJNSB_IJS1C_NSC_ILi16EEEEEES1E_S1G_EEENSB_IJS1J_S1K_NSB_IJSY_NSC_ILi4096EEEEEEEEEEEEEvEEEENS_8epilogue10collective6detail29Sm90TmaWarpSpecializedAdapterINS23_15DefaultEpilogueISN_NSB_IJNSB_IJllllEEESE_SY_EEES28_NS22_6thread17LinearCombinationISN_Li1EffLNS29_9ScaleType4KindE0ELNS_15FloatRoundStyleE2ESN_EENS_4gemm15EpilogueDefaultEEEEEvvEEEEvNT_6ParamsE,"ax",@progbits
	.align	128
.text._ZN7cutlass13device_kernelINS_4conv6kernel13ConvUniversalINS1_16ConvProblemShapeILNS1_8OperatorE0ELi3EEENS1_10collective14CollectiveConvINS1_46MainloopSm90TmaGmmaWarpSpecializedImplicitGemmILS5_0ELi9ELi3EN4cute5tupleIJNSA_1CILi2EEENSC_ILi1EEESE_EEENS1_36KernelImplicitTmaWarpSpecializedSm90ELi1EEENSB_IJNSC_ILi64EEENSC_ILi128EEENSB_IJNSC_ILi32EEEEEEEEENS_10tfloat32_tESN_NSA_8TiledMMAINSA_8MMA_AtomIJNSA_4SM904GMMA30MMA_64x128x8_F32TF32TF32_SS_TNILNSR_7ScaleInE1ELST_1EEEEEENSA_6LayoutINSB_IJSE_SE_SE_EEENSB_IJNSC_ILi0EEESY_SY_EEEEENSB_IJNSA_10UnderscoreES11_S11_EEEEENS7_6detail26Sm90ImplicitGemmTileTraitsINSA_20SM90_TMA_LOAD_IM2COLENSA_14ComposedLayoutINSA_7SwizzleILi3ELi4ELi3EEENSA_18smem_ptr_flag_bitsILi32EEENSW_INSB_IJNSB_IJNSC_ILi8EEES1C_EEENSB_IJSK_SE_EEENSB_IJSE_NSC_ILi9EEEEEEEEENSB_IJNSB_IJSK_NSC_ILi256EEEEEENSB_IJSE_SY_EEENSB_IJSY_NSC_ILi2048EEEEEEEEEEEEEvEENS15_INSA_23SM90_TMA_LOAD_MULTICASTENS17_IS19_S1B_NSW_INSB_IJNSB_IJS1C_NSC_ILi16EEEEEES1E_S1G_EEENSB_IJS1J_S1K_NSB_IJSY_NSC_ILi4096EEEEEEEEEEEEEvEEEENS_8epilogue10collective6detail29Sm90TmaWarpSpecializedAdapterINS23_15DefaultEpilogueISN_NSB_IJNSB_IJllllEEESE_SY_EEES28_NS22_6thread17LinearCombinationISN_Li1EffLNS29_9ScaleType4KindE0ELNS_15FloatRoundStyleE2ESN_EENS_4gemm15EpilogueDefaultEEEEEvvEEEEvNT_6ParamsE:
        .type           _ZN7cutlass13device_kernelINS_4conv6kernel13ConvUniversalINS1_16ConvProblemShapeILNS1_8OperatorE0ELi3EEENS1_10collective14CollectiveConvINS1_46MainloopSm90TmaGmmaWarpSpecializedImplicitGemmILS5_0ELi9ELi3EN4cute5tupleIJNSA_1CILi2EEENSC_ILi1EEESE_EEENS1_36KernelImplicitTmaWarpSpecializedSm90ELi1EEENSB_IJNSC_ILi64EEENSC_ILi128EEENSB_IJNSC_ILi32EEEEEEEEENS_10tfloat32_tESN_NSA_8TiledMMAINSA_8MMA_AtomIJNSA_4SM904GMMA30MMA_64x128x8_F32TF32TF32_SS_TNILNSR_7ScaleInE1ELST_1EEEEEENSA_6LayoutINSB_IJSE_SE_SE_EEENSB_IJNSC_ILi0EEESY_SY_EEEEENSB_IJNSA_10UnderscoreES11_S11_EEEEENS7_6detail26Sm90ImplicitGemmTileTraitsINSA_20SM90_TMA_LOAD_IM2COLENSA_14ComposedLayoutINSA_7SwizzleILi3ELi4ELi3EEENSA_18smem_ptr_flag_bitsILi32EEENSW_INSB_IJNSB_IJNSC_ILi8EEES1C_EEENSB_IJSK_SE_EEENSB_IJSE_NSC_ILi9EEEEEEEEENSB_IJNSB_IJSK_NSC_ILi256EEEEEENSB_IJSE_SY_EEENSB_IJSY_NSC_ILi2048EEEEEEEEEEEEEvEENS15_INSA_23SM90_TMA_LOAD_MULTICASTENS17_IS19_S1B_NSW_INSB_IJNSB_IJS1C_NSC_ILi16EEEEEES1E_S1G_EEENSB_IJS1J_S1K_NSB_IJSY_NSC_ILi4096EEEEEEEEEEEEEvEEEENS_8epilogue10collective6detail29Sm90TmaWarpSpecializedAdapterINS23_15DefaultEpilogueISN_NSB_IJNSB_IJllllEEESE_SY_EEES28_NS22_6thread17LinearCombinationISN_Li1EffLNS29_9ScaleType4KindE0ELNS_15FloatRoundStyleE2ESN_EENS_4gemm15EpilogueDefaultEEEEEvvEEEEvNT_6ParamsE,@function
        .size           _ZN7cutlass13device_kernelINS_4conv6kernel13ConvUniversalINS1_16ConvProblemShapeILNS1_8OperatorE0ELi3EEENS1_10collective14CollectiveConvINS1_46MainloopSm90TmaGmmaWarpSpecializedImplicitGemmILS5_0ELi9ELi3EN4cute5tupleIJNSA_1CILi2EEENSC_ILi1EEESE_EEENS1_36KernelImplicitTmaWarpSpecializedSm90ELi1EEENSB_IJNSC_ILi64EEENSC_ILi128EEENSB_IJNSC_ILi32EEEEEEEEENS_10tfloat32_tESN_NSA_8TiledMMAINSA_8MMA_AtomIJNSA_4SM904GMMA30MMA_64x128x8_F32TF32TF32_SS_TNILNSR_7ScaleInE1ELST_1EEEEEENSA_6LayoutINSB_IJSE_SE_SE_EEENSB_IJNSC_ILi0EEESY_SY_EEEEENSB_IJNSA_10UnderscoreES11_S11_EEEEENS7_6detail26Sm90ImplicitGemmTileTraitsINSA_20SM90_TMA_LOAD_IM2COLENSA_14ComposedLayoutINSA_7SwizzleILi3ELi4ELi3EEENSA_18smem_ptr_flag_bitsILi32EEENSW_INSB_IJNSB_IJNSC_ILi8EEES1C_EEENSB_IJSK_SE_EEENSB_IJSE_NSC_ILi9EEEEEEEEENSB_IJNSB_IJSK_NSC_ILi256EEEEEENSB_IJSE_SY_EEENSB_IJSY_NSC_ILi2048EEEEEEEEEEEEEvEENS15_INSA_23SM90_TMA_LOAD_MULTICASTENS17_IS19_S1B_NSW_INSB_IJNSB_IJS1C_NSC_ILi16EEEEEES1E_S1G_EEENSB_IJS1J_S1K_NSB_IJSY_NSC_ILi4096EEEEEEEEEEEEEvEEEENS_8epilogue10collective6detail29Sm90TmaWarpSpecializedAdapterINS23_15DefaultEpilogueISN_NSB_IJNSB_IJllllEEESE_SY_EEES28_NS22_6thread17LinearCombinationISN_Li1EffLNS29_9ScaleType4KindE0ELNS_15FloatRoundStyleE2ESN_EENS_4gemm15EpilogueDefaultEEEEEvvEEEEvNT_6ParamsE,(.L_x_169 - _ZN7cutlass13device_kernelINS_4conv6kernel13ConvUniversalINS1_16ConvProblemShapeILNS1_8OperatorE0ELi3EEENS1_10collective14CollectiveConvINS1_46MainloopSm90TmaGmmaWarpSpecializedImplicitGemmILS5_0ELi9ELi3EN4cute5tupleIJNSA_1CILi2EEENSC_ILi1EEESE_EEENS1_36KernelImplicitTmaWarpSpecializedSm90ELi1EEENSB_IJNSC_ILi64EEENSC_ILi128EEENSB_IJNSC_ILi32EEEEEEEEENS_10tfloat32_tESN_NSA_8TiledMMAINSA_8MMA_AtomIJNSA_4SM904GMMA30MMA_64x128x8_F32TF32TF32_SS_TNILNSR_7ScaleInE1ELST_1EEEEEENSA_6LayoutINSB_IJSE_SE_SE_EEENSB_IJNSC_ILi0EEESY_SY_EEEEENSB_IJNSA_10UnderscoreES11_S11_EEEEENS7_6detail26Sm90ImplicitGemmTileTraitsINSA_20SM90_TMA_LOAD_IM2COLENSA_14ComposedLayoutINSA_7SwizzleILi3ELi4ELi3EEENSA_18smem_ptr_flag_bitsILi32EEENSW_INSB_IJNSB_IJNSC_ILi8EEES1C_EEENSB_IJSK_SE_EEENSB_IJSE_NSC_ILi9EEEEEEEEENSB_IJNSB_IJSK_NSC_ILi256EEEEEENSB_IJSE_SY_EEENSB_IJSY_NSC_ILi2048EEEEEEEEEEEEEvEENS15_INSA_23SM90_TMA_LOAD_MULTICASTENS17_IS19_S1B_NSW_INSB_IJNSB_IJS1C_NSC_ILi16EEEEEES1E_S1G_EEENSB_IJS1J_S1K_NSB_IJSY_NSC_ILi4096EEEEEEEEEEEEEvEEEENS_8epilogue10collective6detail29Sm90TmaWarpSpecializedAdapterINS23_15DefaultEpilogueISN_NSB_IJNSB_IJllllEEESE_SY_EEES28_NS22_6thread17LinearCombinationISN_Li1EffLNS29_9ScaleType4KindE0ELNS_15FloatRoundStyleE2ESN_EENS_4gemm15EpilogueDefaultEEEEEvvEEEEvNT_6ParamsE)
        .other          _ZN7cutlass13device_kernelINS_4conv6kernel13ConvUniversalINS1_16ConvProblemShapeILNS1_8OperatorE0ELi3EEENS1_10collective14CollectiveConvINS1_46MainloopSm90TmaGmmaWarpSpecializedImplicitGemmILS5_0ELi9ELi3EN4cute5tupleIJNSA_1CILi2EEENSC_ILi1EEESE_EEENS1_36KernelImplicitTmaWarpSpecializedSm90ELi1EEENSB_IJNSC_ILi64EEENSC_ILi128EEENSB_IJNSC_ILi32EEEEEEEEENS_10tfloat32_tESN_NSA_8TiledMMAINSA_8MMA_AtomIJNSA_4SM904GMMA30MMA_64x128x8_F32TF32TF32_SS_TNILNSR_7ScaleInE1ELST_1EEEEEENSA_6LayoutINSB_IJSE_SE_SE_EEENSB_IJNSC_ILi0EEESY_SY_EEEEENSB_IJNSA_10UnderscoreES11_S11_EEEEENS7_6detail26Sm90ImplicitGemmTileTraitsINSA_20SM90_TMA_LOAD_IM2COLENSA_14ComposedLayoutINSA_7SwizzleILi3ELi4ELi3EEENSA_18smem_ptr_flag_bitsILi32EEENSW_INSB_IJNSB_IJNSC_ILi8EEES1C_EEENSB_IJSK_SE_EEENSB_IJSE_NSC_ILi9EEEEEEEEENSB_IJNSB_IJSK_NSC_ILi256EEEEEENSB_IJSE_SY_EEENSB_IJSY_NSC_ILi2048EEEEEEEEEEEEEvEENS15_INSA_23SM90_TMA_LOAD_MULTICASTENS17_IS19_S1B_NSW_INSB_IJNSB_IJS1C_NSC_ILi16EEEEEES1E_S1G_EEENSB_IJS1J_S1K_NSB_IJSY_NSC_ILi4096EEEEEEEEEEEEEvEEEENS_8epilogue10collective6detail29Sm90TmaWarpSpecializedAdapterINS23_15DefaultEpilogueISN_NSB_IJNSB_IJllllEEESE_SY_EEES28_NS22_6thread17LinearCombinationISN_Li1EffLNS29_9ScaleType4KindE0ELNS_15FloatRoundStyleE2ESN_EENS_4gemm15EpilogueDefaultEEEEEvvEEEEvNT_6ParamsE,@"STO_CUDA_ENTRY STV_DEFAULT"
_ZN7cutlass13device_kernelINS_4conv6kernel13ConvUniversalINS1_16ConvProblemShapeILNS1_8OperatorE0ELi3EEENS1_10collective14CollectiveConvINS1_46MainloopSm90TmaGmmaWarpSpecializedImplicitGemmILS5_0ELi9ELi3EN4cute5tupleIJNSA_1CILi2EEENSC_ILi1EEESE_EEENS1_36KernelImplicitTmaWarpSpecializedSm90ELi1EEENSB_IJNSC_ILi64EEENSC_ILi128EEENSB_IJNSC_ILi32EEEEEEEEENS_10tfloat32_tESN_NSA_8TiledMMAINSA_8MMA_AtomIJNSA_4SM904GMMA30MMA_64x128x8_F32TF32TF32_SS_TNILNSR_7ScaleInE1ELST_1EEEEEENSA_6LayoutINSB_IJSE_SE_SE_EEENSB_IJNSC_ILi0EEESY_SY_EEEEENSB_IJNSA_10UnderscoreES11_S11_EEEEENS7_6detail26Sm90ImplicitGemmTileTraitsINSA_20SM90_TMA_LOAD_IM2COLENSA_14ComposedLayoutINSA_7SwizzleILi3ELi4ELi3EEENSA_18smem_ptr_flag_bitsILi32EEENSW_INSB_IJNSB_IJNSC_ILi8EEES1C_EEENSB_IJSK_SE_EEENSB_IJSE_NSC_ILi9EEEEEEEEENSB_IJNSB_IJSK_NSC_ILi256EEEEEENSB_IJSE_SY_EEENSB_IJSY_NSC_ILi2048EEEEEEEEEEEEEvEENS15_INSA_23SM90_TMA_LOAD_MULTICASTENS17_IS19_S1B_NSW_INSB_IJNSB_IJS1C_NSC_ILi16EEEEEES1E_S1G_EEENSB_IJS1J_S1K_NSB_IJSY_NSC_ILi4096EEEEEEEEEEEEEvEEEENS_8epilogue10collective6detail29Sm90TmaWarpSpecializedAdapterINS23_15DefaultEpilogueISN_NSB_IJNSB_IJllllEEESE_SY_EEES28_NS22_6thread17LinearCombinationISN_Li1EffLNS29_9ScaleType4KindE0ELNS_15FloatRoundStyleE2ESN_EENS_4gemm15EpilogueDefaultEEEEEvvEEEEvNT_6ParamsE:
[----:B------:R-:W-:Y:S01]  /*0000*/  LDC R1, c[0x0][0x28] ;  /* 0x00000a00ff017b82 */ /* 0x000fe20000000800 */
[----:B------:R-:W0:Y:S01]  /*0010*/  S2R R10, SR_TID.X ;  /* 0x00000000000a7919 */ /* 0x000e220000002100 */
[----:B------:R-:W-:Y:S01]  /*0020*/  ELECT P0, URZ, PT ;  /* 0x00000000003f782f */ /* 0x000fe20003800000 */
[----:B------:R-:W-:Y:S01]  /*0030*/  BSSY B0, `(.L_x_0) ;  /* 0x0000010000007945 */ /* 0x000fe20003800000 */
[----:B------:R-:W1:Y:S01]  /*0040*/  S2R R11, SR_CTAID.X ;  /* 0x00000000000b7919 */ /* 0x000e620000002500 */
[--C-:B0-----:R-:W-:Y:S02]  /*0050*/  SHF.R.U32.HI R0, RZ, 0x5, R10.reuse ;  /* 0x00000005ff007819 */ /* 0x101fe4000001160a */
[----:B------:R-:W-:-:S03]  /*0060*/  SHF.R.U32.HI R3, RZ, 0x7, R10 ;  /* 0x00000007ff037819 */ /* 0x000fc6000001160a */
[----:B------:R-:W0:Y:S04]  /*0070*/  SHFL.IDX PT, R2, R0, RZ, 0x1f ;  /* 0x00001fff00027589 */ /* 0x000e2800000e0000 */
[----:B------:R2:W3:Y:S01]  /*0080*/  SHFL.IDX PT, R9, R3, RZ, 0x1f ;  /* 0x00001fff03097589 */ /* 0x0004e200000e0000 */
[----:B0-----:R-:W-:-:S13]  /*0090*/  ISETP.NE.OR P0, PT, R2, RZ, !P0 ;  /* 0x000000ff0200720c */ /* 0x001fda0004705670 */
[----:B-123--:R-:W-:Y:S05]  /*00a0*/  @P0 BRA `(.L_x_1) ;  /* 0x0000000000200947 */ /* 0x00efea0003800000 */
[----:B------:R-:W-:Y:S02]  /*00b0*/  ULDC.64 UR4, c[0x0][0x198] ;  /* 0x0000660000047ab9 */ /* 0x000fe40000000a00 */
[----:B------:R-:W-:Y:S02]  /*00c0*/  UIADD3 UR6, UP0, UR4, 0xf0, URZ ;  /* 0x000000f004067890 */ /* 0x000fe4000ff1e03f */
[----:B------:R-:W-:Y:S02]  /*00d0*/  UIADD3 UR4, UP1, UR4, 0x270, URZ ;  /* 0x0000027004047890 */ /* 0x000fe4000ff3e03f */
[----:B------:R-:W-:Y:S02]  /*00e0*/  UIADD3.X UR7, URZ, UR5, URZ, UP0, !UPT ;  /* 0x000000053f077290 */ /* 0x000fe400087fe43f */
[----:B------:R-:W-:-:S07]  /*00f0*/  UIADD3.X UR5, URZ, UR5, URZ, UP1, !UPT ;  /* 0x000000053f057290 */ /* 0x000fce0008ffe43f */
[----:B------:R0:W-:Y:S02]  /*0100*/  UTMACCTL.PF [UR6] ;  /* 0x00000000060079b9 */ /* 0x0001e40008040000 */
[----:B------:R0:W-:Y:S02]  /*0110*/  UTMACCTL.PF [UR4] ;  /* 0x00000000040079b9 */ /* 0x0001e40008040000 */
[----:B0-----:R-:W-:Y:S01]  /*0120*/  NOP ;  /* 0x0000000000007918 */ /* 0x001fe20000000000 */
.L_x_1:
[----:B------:R-:W-:Y:S05]  /*0130*/  BSYNC B0 ;  /* 0x0000000000007941 */ /* 0x000fea0003800000 */
.L_x_0:
[----:B------:R-:W0:Y:S01]  /*0140*/  SHFL.IDX PT, R0, R0, RZ, 0x1f ;  /* 0x00001fff00007589 */ /* 0x000e2200000e0000 */
[----:B------:R-:W-:Y:S02]  /*0150*/  SHF.R.S32.HI R3, RZ, 0x1f, R10 ;  /* 0x0000001fff037819 */ /* 0x000fe4000001140a */
[----:B------:R-:W-:Y:S01]  /*0160*/  I2FP.F32.U32 R6, R11 ;  /* 0x0000000b00067245 */ /* 0x000fe20000201000 */
[----:B------:R-:W1:Y:S01]  /*0170*/  S2R R13, SR_CTAID.Y ;  /* 0x00000000000d7919 */ /* 0x000e620000002600 */
[----:B------:R-:W-:-:S04]  /*0180*/  LEA.HI R3, R3, R10, RZ, 0x7 ;  /* 0x0000000a03037211 */ /* 0x000fc800078f38ff */
[----:B------:R-:W-:-:S05]  /*0190*/  LOP3.LUT R3, R3, 0xffffff80, RZ, 0xc0, !PT ;  /* 0xffffff8003037812 */ /* 0x000fca00078ec0ff */
[----:B------:R-:W-:-:S05]  /*01a0*/  IMAD.IADD R12, R10, 0x1, -R3 ;  /* 0x000000010a0c7824 */ /* 0x000fca00078e0a03 */
[----:B------:R-:W-:-:S04]  /*01b0*/  SHF.R.S32.HI R3, RZ, 0x1f, R12 ;  /* 0x0000001fff037819 */ /* 0x000fc8000001140c */
[----:B------:R-:W-:Y:S02]  /*01c0*/  LEA.HI R3, R3, R12, RZ, 0x3 ;  /* 0x0000000c03037211 */ /* 0x000fe400078f18ff */
[----:B0-----:R-:W-:Y:S02]  /*01d0*/  ISETP.NE.AND P0, PT, R0, RZ, PT ;  /* 0x000000ff0000720c */ /* 0x001fe40003f05270 */
[--C-:B------:R-:W-:Y:S02]  /*01e0*/  SHF.R.S32.HI R4, RZ, 0x3, R3.reuse ;  /* 0x00000003ff047819 */ /* 0x100fe40000011403 */
[----:B------:R-:W-:Y:S02]  /*01f0*/  SHF.R.S32.HI R3, RZ, 0x1f, R3 ;  /* 0x0000001fff037819 */ /* 0x000fe40000011403 */
[----:B------:R-:W-:-:S07]  /*0200*/  SHF.R.S32.HI R5, RZ, 0x1f, R0 ;  /* 0x0000001fff057819 */ /* 0x000fce0000011400 */
[----:B-1----:R-:W-:Y:S05]  /*0210*/  @P0 BRA `(.L_x_2) ;  /* 0x00000000008c0947 */ /* 0x002fea0003800000 */
[----:B------:R-:W-:Y:S01]  /*0220*/  ELECT P0, URZ, PT ;  /* 0x00000000003f782f */ /* 0x000fe20003800000 */
[----:B------:R-:W-:-:S12]  /*0230*/  BSSY B0, `(.L_x_2) ;  /* 0x0000021000007945 */ /* 0x000fd80003800000 */
[----:B------:R-:W-:Y:S05]  /*0240*/  @!P0 BRA `(.L_x_3) ;  /* 0x00000000007c8947 */ /* 0x000fea0003800000 */
[----:B------:R-:W0:Y:S01]  /*0250*/  S2UR UR8, SR_CgaCtaId ;  /* 0x00000000000879c3 */ /* 0x000e220000008800 */
[----:B------:R-:W-:Y:S01]  /*0260*/  UMOV UR4, 0x400 ;  /* 0x0000040000047882 */ /* 0x000fe20000000000 */
[----:B------:R-:W-:Y:S01]  /*0270*/  UMOV UR5, 0x1 ;  /* 0x0000000100057882 */ /* 0x000fe20000000000 */
[----:B------:R-:W-:Y:S02]  /*0280*/  UMOV UR6, 0x2 ;  /* 0x0000000200067882 */ /* 0x000fe40000000000 */
[----:B------:R-:W-:-:S04]  /*0290*/  UIADD3 UR6, -UR6, 0x100000, URZ ;  /* 0x0010000006067890 */ /* 0x000fc8000fffe13f */
[----:B------:R-:W-:Y:S02]  /*02a0*/  USHF.L.U32 UR7, UR6, 0xb, URZ ;  /* 0x0000000b06077899 */ /* 0x000fe4000800063f */
[----:B------:R-:W-:Y:S02]  /*02b0*/  USHF.L.U32 UR6, UR6, 0x1, URZ ;  /* 0x0000000106067899 */ /* 0x000fe4000800063f */
[----:B0-----:R-:W-:Y:S02]  /*02c0*/  ULEA UR8, UR8, UR4, 0x18 ;  /* 0x0000000408087291 */ /* 0x001fe4000f8ec03f */
[----:B------:R-:W-:-:S04]  /*02d0*/  UIADD3 UR4, -UR5, 0x100000, URZ ;  /* 0x0010000005047890 */ /* 0x000fc8000fffe13f */
[----:B------:R-:W-:Y:S02]  /*02e0*/  USHF.L.U32 UR5, UR4, 0xb, URZ ;  /* 0x0000000b04057899 */ /* 0x000fe4000800063f */
[----:B------:R-:W-:Y:S01]  /*02f0*/  USHF.L.U32 UR4, UR4, 0x1, URZ ;  /* 0x0000000104047899 */ /* 0x000fe2000800063f */
[----:B------:R-:W0:Y:S11]  /*0300*/  FENCE.VIEW.ASYNC.S ;  /* 0x00000000000073c6 */ /* 0x000e360000000000 */
[----:B0-----:R0:W1:Y:S01]  /*0310*/  SYNCS.EXCH.64 URZ, [UR8+0x36000], UR4 ;  /* 0x03600004083f75b2 */ /* 0x0010620008000100 */
[----:B------:R0:W2:Y:S01]  /*0320*/  SYNCS.EXCH.64 URZ, [UR8+0x36048], UR6 ;  /* 0x03604806083f75b2 */ /* 0x0000a20008000100 */
[----:B------:R0:W3:Y:S01]  /*0330*/  SYNCS.EXCH.64 URZ, [UR8+0x36008], UR4 ;  /* 0x03600804083f75b2 */ /* 0x0000e20008000100 */
[----:B------:R0:W4:Y:S01]  /*0340*/  SYNCS.EXCH.64 URZ, [UR8+0x36050], UR6 ;  /* 0x03605006083f75b2 */ /* 0x0001220008000100 */
[----:B------:R0:W0:Y:S01]  /*0350*/  SYNCS.EXCH.64 URZ, [UR8+0x36010], UR4 ;  /* 0x03601004083f75b2 */ /* 0x0000220008000100 */
        /* <DEDUP_REMOVED lines=13> */
[----:B------:R-:W-:Y:S01]  /*0430*/  NOP ;  /* 0x0000000000007918 */ /* 0x000fe20000000000 */
.L_x_3:
[----:B0-----:R-:W-:Y:S05]  /*0440*/  BSYNC B0 ;  /* 0x0000000000007941 */ /* 0x001fea0003800000 */
.L_x_2:
[----:B------:R-:W-:Y:S01]  /*0450*/  ULDC UR4, c[0x0][0x150] ;  /* 0x0000540000047ab9 */ /* 0x000fe20000000800 */
[----:B------:R-:W-:Y:S01]  /*0460*/  LEA.HI R3, R3, R4, RZ, 0x2 ;  /* 0x0000000403037211 */ /* 0x000fe200078f10ff */
[----:B------:R-:W-:Y:S01]  /*0470*/  FMUL R6, R6, UR4 ;  /* 0x0000000406067c20 */ /* 0x000fe20008400000 */
[----:B------:R-:W-:Y:S01]  /*0480*/  LEA.HI R5, R5, R0, RZ, 0x2 ;  /* 0x0000000005057211 */ /* 0x000fe200078f10ff */
[----:B------:R-:W-:Y:S01]  /*0490*/  ULDC UR4, c[0x0][0x154] ;  /* 0x0000550000047ab9 */ /* 0x000fe20000000800 */
[----:B------:R-:W-:Y:S01]  /*04a0*/  LOP3.LUT R3, R3, 0xfffffffc, RZ, 0xc0, !PT ;  /* 0xfffffffc03037812 */ /* 0x000fe200078ec0ff */
[----:B------:R-:W0:Y:S01]  /*04b0*/  LDC R14, c[0x0][0x140] ;  /* 0x00005000ff0e7b82 */ /* 0x000e220000000800 */
[----:B------:R-:W-:Y:S01]  /*04c0*/  LOP3.LUT R5, R5, 0x3ffffffc, RZ, 0xc0, !PT ;  /* 0x3ffffffc05057812 */ /* 0x000fe200078ec0ff */
[----:B------:R-:W5:Y:S01]  /*04d0*/  F2I.U32.TRUNC.NTZ R6, R6 ;  /* 0x0000000600067305 */ /* 0x000f62000020f000 */
[----:B------:R-:W-:Y:S01]  /*04e0*/  LOP3.LUT P0, RZ, R12, 0x7, RZ, 0xc0, !PT ;  /* 0x000000070cff7812 */ /* 0x000fe2000780c0ff */
[----:B------:R-:W-:Y:S01]  /*04f0*/  IMAD.IADD R3, R4, 0x1, -R3 ;  /* 0x0000000104037824 */ /* 0x000fe200078e0a03 */
[----:B------:R-:W-:Y:S01]  /*0500*/  ISETP.NE.AND P3, PT, R9, 0x1, PT ;  /* 0x000000010900780c */ /* 0x000fe20003f65270 */
[----:B------:R-:W-:Y:S01]  /*0510*/  IMAD.IADD R0, R0, 0x1, -R5 ;  /* 0x0000000100007824 */ /* 0x000fe200078e0a05 */
[----:B------:R-:W-:Y:S01]  /*0520*/  I2FP.F32.U32 R5, R13 ;  /* 0x0000000d00057245 */ /* 0x000fe20000201000 */
[----:B------:R-:W-:Y:S01]  /*0530*/  NOP ;  /* 0x0000000000007918 */ /* 0x000fe20000000000 */
[----:B------:R-:W-:Y:S01]  /*0540*/  NOP ;  /* 0x0000000000007918 */ /* 0x000fe20000000000 */
[----:B------:R-:W-:-:S02]  /*0550*/  IMAD R4, R0, 0x4, R3 ;  /* 0x0000000400047824 */ /* 0x000fc400078e0203 */
[----:B------:R-:W-:Y:S01]  /*0560*/  FMUL R7, R5, UR4 ;  /* 0x0000000405077c20 */ /* 0x000fe20008400000 */
[----:B------:R-:W-:Y:S01]  /*0570*/  ULDC UR4, c[0x0][0x144] ;  /* 0x0000510000047ab9 */ /* 0x000fe20000000800 */
[C---:B------:R-:W-:Y:S01]  /*0580*/  IMAD.SHL.U32 R5, R4.reuse, 0x4, RZ ;  /* 0x0000000404057824 */ /* 0x040fe200078e00ff */
[----:B------:R-:W-:Y:S01]  /*0590*/  LEA.HI R0, R4, R4, RZ, 0x1 ;  /* 0x0000000404007211 */ /* 0x000fe200078f08ff */
[----:B-----5:R-:W-:Y:S02]  /*05a0*/  IMAD.MOV R8, RZ, RZ, -R6 ;  /* 0x000000ffff087224 */ /* 0x020fe400078e0a06 */
[----:B------:R-:W5:Y:S01]  /*05b0*/  F2I.U32.TRUNC.NTZ R7, R7 ;  /* 0x0000000700077305 */ /* 0x000f62000020f000 */
[----:B------:R-:W-:Y:S01]  /*05c0*/  LOP3.LUT R3, R0, 0xfffffffe, RZ, 0xc0, !PT ;  /* 0xfffffffe00037812 */ /* 0x000fe200078ec0ff */
[----:B------:R-:W-:Y:S01]  /*05d0*/  IMAD R0, R8, UR4, R11 ;  /* 0x0000000408007c24 */ /* 0x000fe2000f8e020b */
[----:B------:R-:W-:-:S03]  /*05e0*/  ULDC UR4, c[0x0][0x148] ;  /* 0x0000520000047ab9 */ /* 0x000fc60000000800 */
[----:B------:R-:W-:Y:S01]  /*05f0*/  IMAD.IADD R3, R4, 0x1, -R3 ;  /* 0x0000000104037824 */ /* 0x000fe200078e0a03 */
[----:B0-----:R-:W-:-:S04]  /*0600*/  ISETP.EQ.U32.AND P1, PT, R14, 0x1, PT ;  /* 0x000000010e00780c */ /* 0x001fc80003f22070 */
[----:B------:R-:W-:Y:S02]  /*0610*/  ISETP.NE.AND P4, PT, R3, R0, PT ;  /* 0x000000000300720c */ /* 0x000fe40003f85270 */
[----:B------:R-:W-:-:S04]  /*0620*/  SHF.R.S32.HI R3, RZ, 0x1f, R2 ;  /* 0x0000001fff037819 */ /* 0x000fc80000011402 */
[----:B------:R-:W-:Y:S02]  /*0630*/  LEA.HI R0, R3, R2, RZ, 0x2 ;  /* 0x0000000203007211 */ /* 0x000fe400078f10ff */
[----:B------:R-:W-:Y:S01]  /*0640*/  LOP3.LUT R3, R4, 0xc, R5, 0x78, !PT ;  /* 0x0000000c04037812 */ /* 0x000fe200078e7805 */
[----:B-----5:R-:W-:Y:S01]  /*0650*/  IMAD.MOV R4, RZ, RZ, -R7 ;  /* 0x000000ffff047224 */ /* 0x020fe200078e0a07 */
[----:B------:R-:W-:Y:S02]  /*0660*/  LOP3.LUT R5, R0, 0xfffffffc, RZ, 0xc0, !PT ;  /* 0xfffffffc00057812 */ /* 0x000fe400078ec0ff */
[C---:B------:R-:W-:Y:S01]  /*0670*/  ISETP.LT.U32.AND P0, PT, R3.reuse, 0x2, !P0 ;  /* 0x000000020300780c */ /* 0x040fe20004701070 */
[----:B------:R-:W-:Y:S01]  /*0680*/  IMAD R7, R4, UR4, R13 ;  /* 0x0000000404077c24 */ /* 0x000fe2000f8e020d */
[----:B------:R-:W-:Y:S01]  /*0690*/  @P4 LEA.HI R0, R3, R3, RZ, 0x1 ;  /* 0x0000000303004211 */ /* 0x000fe200078f08ff */
[----:B------:R-:W-:Y:S02]  /*06a0*/  IMAD.IADD R8, R2, 0x1, -R5 ;  /* 0x0000000102087824 */ /* 0x000fe400078e0a05 */
[----:B------:R-:W-:Y:S01]  /*06b0*/  IMAD.MOV.U32 R5, RZ, RZ, 0x1 ;  /* 0x00000001ff057424 */ /* 0x000fe200078e00ff */
[----:B------:R-:W-:-:S02]  /*06c0*/  @P4 SHF.R.S32.HI R0, RZ, 0x1, R0 ;  /* 0x00000001ff004819 */ /* 0x000fc40000011400 */
[----:B------:R-:W-:Y:S02]  /*06d0*/  LOP3.LUT P2, RZ, R9, R8, RZ, 0xfc, !PT ;  /* 0x0000000809ff7212 */ /* 0x000fe4000784fcff */
[----:B------:R-:W-:Y:S02]  /*06e0*/  @P4 ISETP.NE.AND P5, PT, R0, R7, PT ;  /* 0x000000070000420c */ /* 0x000fe40003fa5270 */
[----:B------:R-:W-:Y:S02]  /*06f0*/  SEL R4, RZ, 0x1, P2 ;  /* 0x00000001ff047807 */ /* 0x000fe40001000000 */
[----:B------:R-:W-:Y:S02]  /*0700*/  SEL R0, RZ, 0x1, !P0 ;  /* 0x00000001ff007807 */ /* 0x000fe40004000000 */
[----:B------:R-:W-:Y:S02]  /*0710*/  @P4 SEL R5, RZ, 0x1, P5 ;  /* 0x00000001ff054807 */ /* 0x000fe40002800000 */
[----:B------:R-:W-:-:S02]  /*0720*/  SEL R4, R4, 0x2, P3 ;  /* 0x0000000204047807 */ /* 0x000fc40001800000 */
[----:B------:R-:W-:Y:S01]  /*0730*/  LOP3.LUT R5, R5, R0, RZ, 0xc0, !PT ;  /* 0x0000000005057212 */ /* 0x000fe200078ec0ff */
[----:B------:R-:W-:Y:S06]  /*0740*/  @!P1 BRA `(.L_x_4) ;  /* 0x0000000000089947 */ /* 0x000fec0003800000 */
[----:B-1234-:R-:W-:Y:S01]  /*0750*/  UCGABAR_ARV ;  /* 0x00000000000079c7 */ /* 0x01efe20008000000 */
[----:B------:R-:W-:Y:S05]  /*0760*/  BRA `(.L_x_5) ;  /* 0x0000000000047947 */ /* 0x000fea0003800000 */
.L_x_4:
[----:B-1234-:R-:W-:Y:S01]  /*0770*/  NOP ;  /* 0x0000000000007918 */ /* 0x01efe20000000000 */
.L_x_5:
[----:B------:R-:W-:Y:S01]  /*0780*/  ULDC.64 UR4, c[0x0][0x618] ;  /* 0x0001860000047ab9 */ /* 0x000fe20000000a00 */
[----:B------:R-:W-:Y:S01]  /*0790*/  ULDC.64 UR12, c[0x0][0x208] ;  /* 0x00008200000c7ab9 */ /* 0x000fe20000000a00 */
[----:B------:R-:W-:-:S04]  /*07a0*/  ISETP.NE.U32.AND P0, PT, RZ, UR4, PT ;  /* 0x00000004ff007c0c */ /* 0x000fc8000bf05070 */
[----:B------:R-:W-:-:S13]  /*07b0*/  ISETP.NE.AND.EX P0, PT, RZ, UR5, PT, P0 ;  /* 0x00000005ff007c0c */ /* 0x000fda000bf05300 */
[----:B------:R-:W-:Y:S05]  /*07c0*/  @!P0 BRA `(.L_x_6) ;  /* 0x00000000001c8947 */ /* 0x000fea0003800000 */
[----:B------:R-:W0:Y:S02]  /*07d0*/  LDC.64 R6, c[0x0][0x618] ;  /* 0x00018600ff067b82 */ /* 0x000e240000000a00 */
[----:B0-----:R-:W2:Y:S02]  /*07e0*/  LDG.E.64 R6, desc[UR12][R6.64] ;  /* 0x0000000c06067981 */ /* 0x001ea4000c1e1b00 */
[----:B--2---:R-:W-:-:S04]  /*07f0*/  ISETP.NE.U32.AND P0, PT, R6, RZ, PT ;  /* 0x000000ff0600720c */ /* 0x004fc80003f05070 */
[----:B------:R-:W-:-:S13]  /*0800*/  ISETP.NE.AND.EX P0, PT, R7, RZ, PT, P0 ;  /* 0x000000ff0700720c */ /* 0x000fda0003f05300 */
[----:B------:R-:W-:Y:S05]  /*0810*/  @!P0 BRA `(.L_x_6) ;  /* 0x0000000000088947 */ /* 0x000fea0003800000 */
[----:B------:R0:W5:Y:S01]  /*0820*/  LD.E R0, desc[UR12][R6.64] ;  /* 0x0000000c06007980 */ /* 0x000162000c101900 */
[----:B------:R-:W-:Y:S05]  /*0830*/  BRA `(.L_x_7) ;  /* 0x0000000000207947 */ /* 0x000fea0003800000 */
.L_x_6:
[----:B------:R-:W-:Y:S02]  /*0840*/  ULDC.64 UR4, c[0x0][0x608] ;  /* 0x0001820000047ab9 */ /* 0x000fe40000000a00 */
[----:B------:R-:W-:-:S04]  /*0850*/  ISETP.NE.U32.AND P0, PT, RZ, UR4, PT ;  /* 0x00000004ff007c0c */ /* 0x000fc8000bf05070 */
[----:B------:R-:W-:-:S13]  /*0860*/  ISETP.NE.AND.EX P0, PT, RZ, UR5, PT, P0 ;  /* 0x00000005ff007c0c */ /* 0x000fda000bf05300 */
[----:B------:R-:W-:Y:S05]  /*0870*/  @!P0 BRA `(.L_x_8) ;  /* 0x00000000000c8947 */ /* 0x000fea0003800000 */
[----:B------:R-:W0:Y:S02]  /*0880*/  LDC.64 R6, c[0x0][0x608] ;  /* 0x00018200ff067b82 */ /* 0x000e240000000a00 */
[----:B0-----:R1:W5:Y:S01]  /*0890*/  LDG.E R0, desc[UR12][R6.64] ;  /* 0x0000000c06007981 */ /* 0x001362000c1e1900 */
[----:B------:R-:W-:Y:S05]  /*08a0*/  BRA `(.L_x_7) ;  /* 0x0000000000047947 */ /* 0x000fea0003800000 */
.L_x_8:
[----:B------:R-:W2:Y:S02]  /*08b0*/  LDC R0, c[0x0][0x600] ;  /* 0x00018000ff007b82 */ /* 0x000ea40000000800 */
.L_x_7:
[----:B------:R-:W-:Y:S02]  /*08c0*/  ULDC.64 UR4, c[0x0][0x620] ;  /* 0x0001880000047ab9 */ /* 0x000fe40000000a00 */
[----:B------:R-:W-:-:S04]  /*08d0*/  ISETP.NE.U32.AND P0, PT, RZ, UR4, PT ;  /* 0x00000004ff007c0c */ /* 0x000fc8000bf05070 */
[----:B------:R-:W-:-:S13]  /*08e0*/  ISETP.NE.AND.EX P0, PT, RZ, UR5, PT, P0 ;  /* 0x00000005ff007c0c */ /* 0x000fda000bf05300 */
[----:B------:R-:W-:Y:S05]  /*08f0*/  @!P0 BRA `(.L_x_9) ;  /* 0x00000000001c8947 */ /* 0x000fea0003800000 */
[----:B01----:R-:W0:Y:S02]  /*0900*/  LDC.64 R6, c[0x0][0x620] ;  /* 0x00018800ff067b82 */ /* 0x003e240000000a00 */
[----:B0-----:R-:W3:Y:S02]  /*0910*/  LDG.E.64 R6, desc[UR12][R6.64] ;  /* 0x0000000c06067981 */ /* 0x001ee4000c1e1b00 */
[----:B---3--:R-:W-:-:S04]  /*0920*/  ISETP.NE.U32.AND P0, PT, R6, RZ, PT ;  /* 0x000000ff0600720c */ /* 0x008fc80003f05070 */
[----:B------:R-:W-:-:S13]  /*0930*/  ISETP.NE.AND.EX P0, PT, R7, RZ, PT, P0 ;  /* 0x000000ff0700720c */ /* 0x000fda0003f05300 */
[----:B------:R-:W-:Y:S05]  /*0940*/  @!P0 BRA `(.L_x_9) ;  /* 0x0000000000088947 */ /* 0x000fea0003800000 */
[----:B------:R0:W5:Y:S01]  /*0950*/  LD.E R2, desc[UR12][R6.64] ;  /* 0x0000000c06027980 */ /* 0x000162000c101900 */
[----:B------:R-:W-:Y:S05]  /*0960*/  BRA `(.L_x_10) ;  /* 0x0000000000207947 */ /* 0x000fea0003800000 */
.L_x_9:
[----:B------:R-:W-:Y:S02]  /*0970*/  ULDC.64 UR4, c[0x0][0x610] ;  /* 0x0001840000047ab9 */ /* 0x000fe40000000a00 */
[----:B------:R-:W-:-:S04]  /*0980*/  ISETP.NE.U32.AND P0, PT, RZ, UR4, PT ;  /* 0x00000004ff007c0c */ /* 0x000fc8000bf05070 */
[----:B------:R-:W-:-:S13]  /*0990*/  ISETP.NE.AND.EX P0, PT, RZ, UR5, PT, P0 ;  /* 0x00000005ff007c0c */ /* 0x000fda000bf05300 */
[----:B------:R-:W-:Y:S05]  /*09a0*/  @!P0 BRA `(.L_x_11) ;  /* 0x00000000000c8947 */ /* 0x000fea0003800000 */
[----:B01----:R-:W0:Y:S02]  /*09b0*/  LDC.64 R6, c[0x0][0x610] ;  /* 0x00018400ff067b82 */ /* 0x003e240000000a00 */
[----:B0-----:R1:W5:Y:S01]  /*09c0*/  LDG.E R2, desc[UR12][R6.64] ;  /* 0x0000000c06027981 */ /* 0x001362000c1e1900 */
[----:B------:R-:W-:Y:S05]  /*09d0*/  BRA `(.L_x_10) ;  /* 0x0000000000047947 */ /* 0x000fea0003800000 */
.L_x_11:
[----:B------:R-:W3:Y:S02]  /*09e0*/  LDC R2, c[0x0][0x604] ;  /* 0x00018100ff027b82 */ /* 0x000ee40000000800 */
.L_x_10:
[----:B01----:R-:W0:Y:S01]  /*09f0*/  LDC R6, c[0x0][0x3e8] ;  /* 0x0000fa00ff067b82 */ /* 0x003e220000000800 */
[----:B------:R-:W-:Y:S01]  /*0a00*/  ULDC UR4, c[0x0][0x3dc] ;  /* 0x0000f70000047ab9 */ /* 0x000fe20000000800 */
[----:B------:R-:W-:Y:S01]  /*0a10*/  ULDC.64 UR6, c[0x0][0x3e0] ;  /* 0x0000f80000067ab9 */ /* 0x000fe20000000a00 */
[----:B------:R-:W-:Y:S02]  /*0a20*/  UIADD3 UR4, UR4, 0x1f, URZ ;  /* 0x0000001f04047890 */ /* 0x000fe4000fffe03f */
[----:B------:R-:W-:Y:S02]  /*0a30*/  UIMAD UR6, UR7, UR6, URZ ;  /* 0x00000006070672a4 */ /* 0x000fe4000f8e023f */
[----:B------:R-:W-:-:S04]  /*0a40*/  USHF.R.S32.HI UR5, URZ, 0x1f, UR4 ;  /* 0x0000001f3f057899 */ /* 0x000fc80008011404 */
[----:B------:R-:W-:-:S04]  /*0a50*/  ULEA.HI UR5, UR5, UR4, URZ, 0x5 ;  /* 0x0000000405057291 */ /* 0x000fc8000f8f283f */
[----:B------:R-:W-:Y:S01]  /*0a60*/  USHF.R.S32.HI UR15, URZ, 0x5, UR5 ;  /* 0x000000053f0f7899 */ /* 0x000fe20008011405 */
[----:B0-----:R-:W-:-:S05]  /*0a70*/  IMAD R6, R6, UR6, RZ ;  /* 0x0000000606067c24 */ /* 0x001fca000f8e02ff */
[----:B------:R-:W-:Y:S01]  /*0a80*/  IMAD R6, R6, UR15, RZ ;  /* 0x0000000f06067c24 */ /* 0x000fe2000f8e02ff */
[----:B------:R-:W-:Y:S06]  /*0a90*/  @!P1 BRA `(.L_x_12) ;  /* 0x00000000000c9947 */ /* 0x000fec0003800000 */
[----:B------:R-:W-:Y:S01]  /*0aa0*/  UCGABAR_WAIT ;  /* 0x0000000000007dc7 */ /* 0x000fe20008000000 */
[----:B------:R-:W-:Y:S01]  /*0ab0*/  CCTL.IVALL ;  /* 0x00000000ff00798f */ /* 0x000fe20002000000 */
[----:B------:R-:W-:Y:S05]  /*0ac0*/  BRA `(.L_x_13) ;  /* 0x0000000000047947 */ /* 0x000fea0003800000 */
.L_x_12:
[----:B------:R-:W-:Y:S06]  /*0ad0*/  BAR.SYNC.DEFER_BLOCKING 0x0 ;  /* 0x0000000000007b1d */ /* 0x000fec0000010000 */
.L_x_13:
[----:B------:R-:W-:-:S13]  /*0ae0*/  ISETP.NE.AND P0, PT, R9, RZ, PT ;  /* 0x000000ff0900720c */ /* 0x000fda0003f05270 */
[----:B------:R-:W-:Y:S05]  /*0af0*/  @!P0 BRA `(.L_x_14) ;  /* 0x0000004c00288947 */ /* 0x000fea0003800000 */
[----:B------:R-:W-:-:S13]  /*0b00*/  ISETP.NE.AND P0, PT, R9, 0x1, PT ;  /* 0x000000010900780c */ /* 0x000fda0003f05270 */
[----:B------:R-:W-:Y:S05]  /*0b10*/  @P0 EXIT ;  /* 0x000000000000094d */ /* 0x000fea0003800000 */
[----:B------:R-:W-:Y:S01]  /*0b20*/  ISETP.GE.AND P0, PT, R6, 0x1, PT ;  /* 0x000000010600780c */ /* 0x000fe20003f06270 */
[----:B------:R-:W-:Y:S01]  /*0b30*/  UMOV UR4, URZ ;  /* 0x0000003f00047c82 */ /* 0x000fe20008000000 */
[----:B------:R-:W-:Y:S02]  /*0b40*/  CS2R R86, SRZ ;  /* 0x0000000000567805 */ /* 0x000fe4000001ff00 */
[----:B------:R-:W-:Y:S02]  /*0b50*/  CS2R R24, SRZ ;  /* 0x0000000000187805 */ /* 0x000fe4000001ff00 */
[----:B------:R-:W-:Y:S02]  /*0b60*/  CS2R R26, SRZ ;  /* 0x00000000001a7805 */ /* 0x000fe4000001ff00 */
[----:B------:R-:W-:Y:S02]  /*0b70*/  CS2R R28, SRZ ;  /* 0x00000000001c7805 */ /* 0x000fe4000001ff00 */
[----:B------:R-:W-:-:S02]  /*0b80*/  CS2R R30, SRZ ;  /* 0x00000000001e7805 */ /* 0x000fc4000001ff00 */
[----:B------:R-:W-:Y:S02]  /*0b90*/  CS2R R32, SRZ ;  /* 0x0000000000207805 */ /* 0x000fe4000001ff00 */
        /* <DEDUP_REMOVED lines=25> */
[----:B------:R-:W-:Y:S01]  /*0d30*/  CS2R R84, SRZ ;  /* 0x0000000000547805 */ /* 0x000fe2000001ff00 */
[----:B------:R-:W-:Y:S06]  /*0d40*/  @!P0 BRA `(.L_x_15) ;  /* 0x0000000000a88947 */ /* 0x000fec0003800000 */
[----:B------:R-:W-:-:S04]  /*0d50*/  LOP3.LUT R7, R4, 0x1, RZ, 0xfc, !PT ;  /* 0x0000000104077812 */ /* 0x000fc800078efcff */
[----:B------:R-:W-:-:S13]  /*0d60*/  ISETP.NE.AND P0, PT, R7, 0x3, PT ;  /* 0x000000030700780c */ /* 0x000fda0003f05270 */
[----:B------:R-:W-:Y:S05]  /*0d70*/  @!P0 BRA `(.L_x_16) ;  /* 0x0000000000048947 */ /* 0x000fea0003800000 */
[----:B------:R-:W-:Y:S01]  /*0d80*/  BPT.TRAP 0x1 ;  /* 0x000000040000795c */ /* 0x000fe20000300000 */
.L_x_16:
[----:B------:R-:W0:Y:S01]  /*0d90*/  S2UR UR5, SR_CgaCtaId ;  /* 0x00000000000579c3 */ /* 0x000e220000008800 */
[----:B------:R-:W-:Y:S01]  /*0da0*/  SHF.L.U32 R7, RZ, 0x1f, RZ ;  /* 0x0000001fff077819 */ /* 0x000fe200000006ff */
[----:B------:R-:W-:Y:S02]  /*0db0*/  UMOV UR4, 0x400 ;  /* 0x0000040000047882 */ /* 0x000fe40000000000 */
[----:B0-----:R-:W-:-:S12]  /*0dc0*/  ULEA UR4, UR5, UR4, 0x18 ;  /* 0x0000000405047291 */ /* 0x001fd8000f8ec03f */
.L_x_17:
[----:B0-----:R-:W-:-:S04]  /*0dd0*/  IMAD.U32 R8, RZ, RZ, UR4 ;  /* 0x00000004ff087e24 */ /* 0x001fc8000f8e00ff */
[----:B------:R0:W1:Y:S03]  /*0de0*/  SYNCS.PHASECHK.TRANS64.TRYWAIT P0, [R8+URZ+0x36000], R7 ;  /* 0x03600007080075a7 */ /* 0x000066000800017f */
[----:B-1----:R-:W-:Y:S05]  /*0df0*/  @!P0 NANOSLEEP.SYNCS 0x989680 ;  /* 0x009896800000895d */ /* 0x002fea0003900000 */
[----:B------:R-:W1:Y:S02]  /*0e00*/  @!P0 SYNCS.PHASECHK.TRANS64 P0, [R8+URZ+0x36000], R7 ;  /* 0x03600007080085a7 */ /* 0x000e64000800007f */
[----:B-1----:R-:W-:Y:S05]  /*0e10*/  @!P0 BRA `(.L_x_17) ;  /* 0xfffffffc00ec8947 */ /* 0x002fea000383ffff */
[----:B------:R-:W-:Y:S01]  /*0e20*/  UIADD3 UR5, UR4, 0x12000, URZ ;  /* 0x0001200004057890 */ /* 0x000fe2000fffe03f */
[----:B------:R-:W-:Y:S01]  /*0e30*/  WARPGROUP.ARRIVE ;  /* 0x00000000000079c5 */ /* 0x000fe20000000000 */
[----:B------:R-:W-:Y:S02]  /*0e40*/  USHF.R.U32.HI UR4, URZ, 0x4, UR4 ;  /* 0x000000043f047899 */ /* 0x000fe40008011604 */
[----:B------:R-:W-:Y:S02]  /*0e50*/  USHF.R.U32.HI UR5, URZ, 0x4, UR5 ;  /* 0x000000043f057899 */ /* 0x000fe40008011605 */
[----:B------:R-:W-:Y:S02]  /*0e60*/  ULOP3.LUT UR4, UR4, 0x3fff, URZ, 0xc0, !UPT ;  /* 0x00003fff04047892 */ /* 0x000fe4000f8ec03f */
[----:B------:R-:W-:Y:S02]  /*0e70*/  ULOP3.LUT UR5, UR5, 0x3fff, URZ, 0xc0, !UPT ;  /* 0x00003fff05057892 */ /* 0x000fe4000f8ec03f */
[----:B------:R-:W-:-:S02]  /*0e80*/  ULOP3.LUT UR9, UR4, 0x10000, URZ, 0xfc, !UPT ;  /* 0x0001000004097892 */ /* 0x000fc4000f8efc3f */
[----:B------:R-:W-:Y:S01]  /*0e90*/  ULOP3.LUT UR8, UR5, 0x10000, URZ, 0xfc, !UPT ;  /* 0x0001000005087892 */ /* 0x000fe2000f8efc3f */
[----:B------:R-:W-:Y:S02]  /*0ea0*/  UMOV UR7, 0x40000040 ;  /* 0x4000004000077882 */ /* 0x000fe40000000000 */
[----:B------:R-:W-:Y:S02]  /*0eb0*/  UMOV UR5, 0x40000040 ;  /* 0x4000004000057882 */ /* 0x000fe40000000000 */
[----:B------:R-:W-:Y:S02]  /*0ec0*/  UMOV UR4, UR9 ;  /* 0x0000000900047c82 */ /* 0x000fe40008000000 */
[----:B------:R-:W-:Y:S02]  /*0ed0*/  UMOV UR6, UR8 ;  /* 0x0000000800067c82 */ /* 0x000fe40008000000 */
[----:B------:R-:W-:Y:S01]  /*0ee0*/  HGMMA.64x128x8.F32.TF32 R24, gdesc[UR4], RZ, !UPT ;  /* 0x05e00000041879f0 */ /* 0x000fe2000c7028ff */
[----:B------:R-:W-:-:S02]  /*0ef0*/  UIADD3 UR4, UR9, 0x2, URZ ;  /* 0x0000000209047890 */ /* 0x000fc4000fffe03f */
[----:B------:R-:W-:Y:S01]  /*0f00*/  UIADD3 UR6, UR8, 0x2, URZ ;  /* 0x0000000208067890 */ /* 0x000fe2000fffe03f */
[----:B------:R-:W-:Y:S01]  /*0f10*/  UMOV UR5, 0x40000040 ;  /* 0x4000004000057882 */ /* 0x000fe20000000000 */
[----:B------:R-:W-:-:S07]  /*0f20*/  UMOV UR7, 0x40000040 ;  /* 0x4000004000077882 */ /* 0x000fce0000000000 */
[----:B------:R-:W-:Y:S01]  /*0f30*/  HGMMA.64x128x8.F32.TF32 R24, gdesc[UR4], R24 ;  /* 0x05e00000041879f0 */ /* 0x000fe20008702818 */
[----:B------:R-:W-:Y:S02]  /*0f40*/  UIADD3 UR4, UR9, 0x4, URZ ;  /* 0x0000000409047890 */ /* 0x000fe4000fffe03f */
        /* <DEDUP_REMOVED lines=8> */
[----:B------:R-:W-:Y:S01]  /*0fd0*/  HGMMA.64x128x8.F32.TF32 R24, gdesc[UR4], R24, gsb0 ;  /* 0x05e00000041879f0 */ /* 0x000fe20008002818 */
[----:B------:R-:W-:-:S05]  /*0fe0*/  UMOV UR4, 0x1 ;  /* 0x0000000100047882 */ /* 0x000fca0000000000 */
.L_x_15:
[----:B0-----:R-:W-:-:S05]  /*0ff0*/  VIMNMX R7, R6, 0x1, PT ;  /* 0x0000000106077848 */ /* 0x001fca0003fe0100 */
[----:B------:R-:W-:-:S05]  /*1000*/  IMAD.IADD R7, R6, 0x1, -R7 ;  /* 0x0000000106077824 */ /* 0x000fca00078e0a07 */
[----:B------:R-:W-:-:S13]  /*1010*/  ISETP.GE.AND P0, PT, R7, 0x1, PT ;  /* 0x000000010700780c */ /* 0x000fda0003f06270 */
[----:B------:R-:W-:Y:S05]  /*1020*/  @!P0 BRA `(.L_x_18) ;  /* 0x00000004001c8947 */ /* 0x000fea0003800000 */
[----:B------:R-:W0:Y:S01]  /*1030*/  S2UR UR6, SR_CgaCtaId ;  /* 0x00000000000679c3 */ /* 0x000e220000008800 */
[----:B------:R-:W-:Y:S01]  /*1040*/  UMOV UR5, 0x400 ;  /* 0x0000040000057882 */ /* 0x000fe20000000000 */
[----:B------:R-:W-:Y:S01]  /*1050*/  LOP3.LUT R13, R4, 0x1, RZ, 0xfc, !PT ;  /* 0x00000001040d7812 */ /* 0x000fe200078efcff */
[----:B------:R-:W-:Y:S01]  /*1060*/  IMAD.MOV.U32 R12, RZ, RZ, RZ ;  /* 0x000000ffff0c7224 */ /* 0x000fe200078e00ff */
[----:B------:R-:W-:Y:S01]  /*1070*/  UISETP.NE.U32.AND UP0, UPT, UR4, URZ, UPT ;  /* 0x0000003f0400728c */ /* 0x000fe2000bf05070 */
[----:B------:R-:W-:Y:S02]  /*1080*/  IMAD.MOV.U32 R8, RZ, RZ, R7 ;  /* 0x000000ffff087224 */ /* 0x000fe400078e0007 */
[----:B------:R-:W-:Y:S01]  /*1090*/  IMAD.MOV.U32 R9, RZ, RZ, RZ ;  /* 0x000000ffff097224 */ /* 0x000fe200078e00ff */
[----:B0-----:R-:W-:-:S04]  /*10a0*/  ULEA UR7, UR6, UR5, 0x18 ;  /* 0x0000000506077291 */ /* 0x001fc8000f8ec03f */
[----:B------:R-:W-:Y:S02]  /*10b0*/  UIADD3 UR6, UR7, 0x12000, URZ ;  /* 0x0001200007067890 */ /* 0x000fe4000fffe03f */
[----:B------:R-:W-:Y:S02]  /*10c0*/  USHF.R.U32.HI UR5, URZ, 0x4, UR7 ;  /* 0x000000043f057899 */ /* 0x000fe40008011607 */
[----:B------:R-:W-:Y:S02]  /*10d0*/  USHF.R.U32.HI UR6, URZ, 0x4, UR6 ;  /* 0x000000043f067899 */ /* 0x000fe40008011606 */
[----:B------:R-:W-:Y:S02]  /*10e0*/  ULOP3.LUT UR5, UR5, 0x3fff, URZ, 0xc0, !UPT ;  /* 0x00003fff05057892 */ /* 0x000fe4000f8ec03f */
[----:B------:R-:W-:Y:S02]  /*10f0*/  ULOP3.LUT UR6, UR6, 0x3fff, URZ, 0xc0, !UPT ;  /* 0x00003fff06067892 */ /* 0x000fe4000f8ec03f */
[----:B------:R-:W-:-:S02]  /*1100*/  ULOP3.LUT UR14, UR5, 0x10000, URZ, 0xfc, !UPT ;  /* 0x00010000050e7892 */ /* 0x000fc4000f8efc3f */
[----:B------:R-:W-:-:S12]  /*1110*/  ULOP3.LUT UR15, UR6, 0x10000, URZ, 0xfc, !UPT ;  /* 0x00010000060f7892 */ /* 0x000fd8000f8efc3f */
.L_x_23:
[----:B------:R-:W-:-:S13]  /*1120*/  ISETP.NE.AND P1, PT, R13, 0x3, PT ;  /* 0x000000030d00780c */ /* 0x000fda0003f25270 */
[----:B------:R-:W-:Y:S05]  /*1130*/  @!P1 BRA `(.L_x_19) ;  /* 0x0000000000049947 */ /* 0x000fea0003800000 */
[----:B------:R-:W-:Y:S01]  /*1140*/  BPT.TRAP 0x1 ;  /* 0x000000040000795c */ /* 0x000fe20000300000 */
.L_x_19:
[----:B------:R-:W-:Y:S01]  /*1150*/  SHF.L.U32 R10, R12, 0x1f, RZ ;  /* 0x0000001f0c0a7819 */ /* 0x000fe200000006ff */
[----:B------:R-:W-:-:S12]  /*1160*/  ULEA UR5, UR4, UR7, 0x3 ;  /* 0x0000000704057291 */ /* 0x000fd8000f8e183f */
.L_x_20:
[----:B0-----:R-:W-:-:S04]  /*1170*/  IMAD.U32 R11, RZ, RZ, UR5 ;  /* 0x00000005ff0b7e24 */ /* 0x001fc8000f8e00ff */
[----:B------:R0:W1:Y:S03]  /*1180*/  SYNCS.PHASECHK.TRANS64.TRYWAIT P0, [R11+URZ+0x36000], R10 ;  /* 0x0360000a0b0075a7 */ /* 0x000066000800017f */
[----:B-1----:R-:W-:Y:S05]  /*1190*/  @!P0 NANOSLEEP.SYNCS 0x989680 ;  /* 0x009896800000895d */ /* 0x002fea0003900000 */
[----:B------:R-:W1:Y:S02]  /*11a0*/  @!P0 SYNCS.PHASECHK.TRANS64 P0, [R11+URZ+0x36000], R10 ;  /* 0x0360000a0b0085a7 */ /* 0x000e64000800007f */
[----:B-1----:R-:W-:Y:S05]  /*11b0*/  @!P0 BRA `(.L_x_20) ;  /* 0xfffffffc00ec8947 */ /* 0x002fea000383ffff */
[----:B------:R-:W-:Y:S01]  /*11c0*/  ULEA UR5, UR4, UR14, 0x9 ;  /* 0x0000000e04057291 */ /* 0x000fe2000f8e483f */
[----:B------:R-:W-:Y:S01]  /*11d0*/  WARPGROUP.ARRIVE ;  /* 0x00000000000079c5 */ /* 0x000fe20000000000 */
[----:B------:R-:W-:Y:S01]  /*11e0*/  ULEA UR6, UR4, UR15, 0xa ;  /* 0x0000000f04067291 */ /* 0x000fe2000f8e503f */
[----:B------:R-:W-:Y:S01]  /*11f0*/  UMOV UR9, 0x40000040 ;  /* 0x4000004000097882 */ /* 0x000fe20000000000 */
[----:B------:R-:W-:-:S03]  /*1200*/  UMOV UR11, 0x40000040 ;  /* 0x40000040000b7882 */ /* 0x000fc60000000000 */
[----:B------:R-:W-:Y:S02]  /*1210*/  UMOV UR8, UR5 ;  /* 0x0000000500087c82 */ /* 0x000fe40008000000 */
[----:B------:R-:W-:Y:S02]  /*1220*/  UMOV UR10, UR6 ;  /* 0x00000006000a7c82 */ /* 0x000fe40008000000 */
[----:B------:R-:W-:Y:S01]  /*1230*/  HGMMA.64x128x8.F32.TF32 R24, gdesc[UR8], R24, UP0 ;  /* 0x05e00000081879f0 */ /* 0x000fe2000bf02818 */
        /* <DEDUP_REMOVED lines=14> */
[----:B------:R-:W-:Y:S03]  /*1320*/  HGMMA.64x128x8.F32.TF32 R24, gdesc[UR8], R24, gsb0 ;  /* 0x05e00000081879f0 */ /* 0x000fe60008002818 */
[----:B------:R-:W-:Y:S02]  /*1330*/  WARPGROUP.DEPBAR.LE gsb0, 0x1 ;  /* 0x00008000000079c5 */ /* 0x000fe40000010100 */
[----:B------:R-:W-:Y:S05]  /*1340*/  @!P1 BRA `(.L_x_21) ;  /* 0x0000000000049947 */ /* 0x000fea0003800000 */
[----:B------:R-:W-:Y:S01]  /*1350*/  BPT.TRAP 0x1 ;  /* 0x000000040000795c */ /* 0x000fe20000300000 */
.L_x_21:
[----:B------:R-:W-:-:S13]  /*1360*/  ISETP.NE.AND P0, PT, R5, RZ, PT ;  /* 0x000000ff0500720c */ /* 0x000fda0003f05270 */
[----:B0-----:R-:W-:-:S05]  /*1370*/  @P0 LEA R10, R9, UR7, 0x3 ;  /* 0x00000007090a0c11 */ /* 0x001fca000f8e18ff */
[----:B------:R-:W-:-:S05]  /*1380*/  @P0 VIADD R10, R10, 0x36048 ;  /* 0x000360480a0a0836 */ /* 0x000fca0000000000 */
[----:B------:R-:W-:-:S04]  /*1390*/  @P0 PRMT R10, R3, 0x654, R10 ;  /* 0x00000654030a0816 */ /* 0x000fc8000000000a */
[----:B------:R0:W-:Y:S01]  /*13a0*/  @P0 SYNCS.ARRIVE.TRANS64.RED.A1T0 RZ, [R10+URZ], RZ ;  /* 0x000000ff0aff09a7 */ /* 0x0001e2000810043f */
[----:B------:R-:W-:-:S13]  /*13b0*/  ISETP.GT.U32.AND P0, PT, R4, 0x1, PT ;  /* 0x000000010400780c */ /* 0x000fda0003f04070 */
[----:B0-----:R-:W-:Y:S05]  /*13c0*/  @P0 BRA `(.L_x_22) ;  /* 0x0000000000040947 */ /* 0x001fea0003800000 */
[----:B------:R-:W-:Y:S01]  /*13d0*/  BPT.TRAP 0x1 ;  /* 0x000000040000795c */ /* 0x000fe20000300000 */
.L_x_22:
[----:B------:R-:W-:Y:S01]  /*13e0*/  UIADD3 UR4, UR4, 0x1, URZ ;  /* 0x0000000104047890 */ /* 0x000fe2000fffe03f */
[C---:B------:R-:W-:Y:S01]  /*13f0*/  ISETP.GT.AND P1, PT, R8.reuse, 0x1, PT ;  /* 0x000000010800780c */ /* 0x040fe20003f24270 */
[----:B------:R-:W-:Y:S02]  /*1400*/  VIADD R9, R9, 0x1 ;  /* 0x0000000109097836 */ /* 0x000fe40000000000 */
[----:B------:R-:W-:Y:S01]  /*1410*/  UISETP.NE.AND UP0, UPT, UR4, 0x9, UPT ;  /* 0x000000090400788c */ /* 0x000fe2000bf05270 */
[----:B------:R-:W-:Y:S02]  /*1420*/  VIADD R8, R8, 0xffffffff ;  /* 0xffffffff08087836 */ /* 0x000fe40000000000 */
[C---:B------:R-:W-:Y:S01]  /*1430*/  ISETP.NE.AND P0, PT, R9.reuse, 0x9, PT ;  /* 0x000000090900780c */ /* 0x040fe20003f05270 */
[----:B------:R-:W-:Y:S02]  /*1440*/  USEL UR5, URZ, 0x1, UP0 ;  /* 0x000000013f057887 */ /* 0x000fe40008000000 */
[----:B------:R-:W-:Y:S01]  /*1450*/  USEL UR4, UR4, URZ, UP0 ;  /* 0x0000003f04047287 */ /* 0x000fe20008000000 */
[----:B------:R-:W-:Y:S01]  /*1460*/  SEL R9, R9, RZ, P0 ;  /* 0x000000ff09097207 */ /* 0x000fe20000000000 */
[----:B------:R-:W-:-:S02]  /*1470*/  UPLOP3.LUT UP0, UPT, UPT, UPT, UPT, 0x80, 0x0 ;  /* 0x000000000000789c */ /* 0x000fc40003f0f070 */
[----:B------:R-:W-:Y:S01]  /*1480*/  LOP3.LUT R12, R12, UR5, RZ, 0x3c, !PT ;  /* 0x000000050c0c7c12 */ /* 0x000fe2000f8e3cff */
[----:B------:R-:W-:Y:S08]  /*1490*/  @P1 BRA `(.L_x_23) ;  /* 0xfffffffc00201947 */ /* 0x000ff0000383ffff */
.L_x_18:
[----:B------:R-:W-:Y:S01]  /*14a0*/  ISETP.GE.AND P0, PT, R6, 0x1, PT ;  /* 0x000000010600780c */ /* 0x000fe20003f06270 */
[----:B------:R-:W-:-:S12]  /*14b0*/  WARPGROUP.DEPBAR.LE gsb0, 0x0 ;  /* 0x00008000000079c5 */ /* 0x000fd80000010000 */
[----:B------:R-:W-:Y:S05]  /*14c0*/  @!P0 BRA `(.L_x_24) ;  /* 0x0000000000548947 */ /* 0x000fea0003800000 */
[----:B------:R-:W-:-:S04]  /*14d0*/  LOP3.LUT R6, R4, 0x1, RZ, 0xfc, !PT ;  /* 0x0000000104067812 */ /* 0x000fc800078efcff */
[----:B------:R-:W-:-:S13]  /*14e0*/  ISETP.NE.AND P0, PT, R6, 0x3, PT ;  /* 0x000000030600780c */ /* 0x000fda0003f05270 */
[----:B------:R-:W-:Y:S05]  /*14f0*/  @!P0 BRA `(.L_x_25) ;  /* 0x0000000000048947 */ /* 0x000fea0003800000 */
[----:B------:R-:W-:Y:S01]  /*1500*/  BPT.TRAP 0x1 ;  /* 0x000000040000795c */ /* 0x000fe20000300000 */
.L_x_25:
[----:B------:R-:W-:Y:S01]  /*1510*/  ISETP.NE.AND P0, PT, R5, RZ, PT ;  /* 0x000000ff0500720c */ /* 0x000fe20003f05270 */
[----:B------:R-:W-:Y:S01]  /*1520*/  BSSY B0, `(.L_x_26) ;  /* 0x000000d000007945 */ /* 0x000fe20003800000 */
[----:B------:R-:W-:-:S11]  /*1530*/  ISETP.GT.U32.AND P1, PT, R4, 0x1, PT ;  /* 0x000000010400780c */ /* 0x000fd60003f24070 */
[----:B------:R-:W-:Y:S05]  /*1540*/  @!P0 BRA `(.L_x_27) ;  /* 0x0000000000288947 */ /* 0x000fea0003800000 */
[----:B------:R-:W0:Y:S01]  /*1550*/  S2R R6, SR_CgaCtaId ;  /* 0x0000000000067919 */ /* 0x000e220000008800 */
[----:B------:R-:W-:-:S05]  /*1560*/  IMAD.WIDE.U32 R4, R7, 0x38e38e39, RZ ;  /* 0x38e38e3907047825 */ /* 0x000fca00078e00ff */
[----:B------:R-:W-:Y:S02]  /*1570*/  SHF.R.U32.HI R4, RZ, 0x1, R5 ;  /* 0x00000001ff047819 */ /* 0x000fe40000011605 */
[----:B------:R-:W-:-:S03]  /*1580*/  MOV R5, 0x400 ;  /* 0x0000040000057802 */ /* 0x000fc60000000f00 */
[----:B------:R-:W-:Y:S01]  /*1590*/  IMAD R7, R4, -0x9, R7 ;  /* 0xfffffff704077824 */ /* 0x000fe200078e0207 */
[----:B0-----:R-:W-:-:S05]  /*15a0*/  LEA R6, R6, R5, 0x18 ;  /* 0x0000000506067211 */ /* 0x001fca00078ec0ff */
[----:B------:R-:W-:-:S04]  /*15b0*/  IMAD R7, R7, 0x8, R6 ;  /* 0x0000000807077824 */ /* 0x000fc800078e0206 */
[----:B------:R-:W-:-:S05]  /*15c0*/  VIADD R4, R7, 0x36048 ;  /* 0x0003604807047836 */ /* 0x000fca0000000000 */
[----:B------:R-:W-:-:S04]  /*15d0*/  PRMT R4, R3, 0x654, R4 ;  /* 0x0000065403047816 */ /* 0x000fc80000000004 */
[----:B------:R0:W-:Y:S03]  /*15e0*/  SYNCS.ARRIVE.TRANS64.RED.A1T0 RZ, [R4+URZ], RZ ;  /* 0x000000ff04ff79a7 */ /* 0x0001e6000810043f */
.L_x_27:
[----:B------:R-:W-:Y:S05]  /*15f0*/  BSYNC B0 ;  /* 0x0000000000007941 */ /* 0x000fea0003800000 */
.L_x_26:
[----:B------:R-:W-:Y:S05]  /*1600*/  @P1 BRA `(.L_x_24) ;  /* 0x0000000000041947 */ /* 0x000fea0003800000 */
[----:B------:R-:W-:Y:S01]  /*1610*/  BPT.TRAP 0x1 ;  /* 0x000000040000795c */ /* 0x000fe20000300000 */
.L_x_24:
[----:B------:R-:W0:Y:S01]  /*1620*/  S2R R3, SR_TID.X ;  /* 0x0000000000037919 */ /* 0x000e220000002100 */
[----:B------:R-:W-:Y:S01]  /*1630*/  ULDC.64 UR4, c[0x0][0x280] ;  /* 0x0000a00000047ab9 */ /* 0x000fe20000000a00 */
[----:B------:R-:W1:Y:S01]  /*1640*/  S2R R5, SR_CTAID.Y ;  /* 0x0000000000057919 */ /* 0x000e620000002600 */
[----:B------:R-:W4:Y:S01]  /*1650*/  S2R R15, SR_CTAID.X ;  /* 0x00000000000f7919 */ /* 0x000f220000002500 */
[----:B0-----:R-:W-:-:S04]  /*1660*/  SHF.R.S32.HI R4, RZ, 0x1f, R3 ;  /* 0x0000001fff047819 */ /* 0x001fc80000011403 */
[----:B------:R-:W-:Y:S01]  /*1670*/  LEA.HI R4, R4, R3, RZ, 0x7 ;  /* 0x0000000304047211 */ /* 0x000fe200078f38ff */
[----:B-1----:R-:W-:-:S03]  /*1680*/  IMAD.SHL.U32 R5, R5, 0x80, RZ ;  /* 0x0000008005057824 */ /* 0x002fc600078e00ff */
[----:B------:R-:W-:Y:S01]  /*1690*/  LOP3.LUT R4, R4, 0xffffff80, RZ, 0xc0, !PT ;  /* 0xffffff8004047812 */ /* 0x000fe200078ec0ff */
[----:B----4-:R-:W-:Y:S01]  /*16a0*/  IMAD.SHL.U32 R12, R15, 0x40, RZ ;  /* 0x000000400f0c7824 */ /* 0x010fe200078e00ff */
[----:B------:R-:W-:-:S03]  /*16b0*/  ISETP.GE.AND P0, PT, R5, UR5, PT ;  /* 0x0000000505007c0c */ /* 0x000fc6000bf06270 */
[----:B------:R-:W-:Y:S01]  /*16c0*/  IMAD.IADD R8, R3, 0x1, -R4 ;  /* 0x0000000103087824 */ /* 0x000fe200078e0a04 */
[----:B------:R-:W-:-:S04]  /*16d0*/  ISETP.GE.OR P0, PT, R12, UR4, P0 ;  /* 0x000000040c007c0c */ /* 0x000fc80008706670 */
[----:B------:R-:W-:-:S04]  /*16e0*/  SHF.R.S32.HI R9, RZ, 0x1f, R8 ;  /* 0x0000001fff097819 */ /* 0x000fc80000011408 */
[----:B------:R-:W-:-:S04]  /*16f0*/  LEA.HI R3, R9, R8, RZ, 0x2 ;  /* 0x0000000809037211 */ /* 0x000fc800078f10ff */
[--C-:B------:R-:W-:Y:S02]  /*1700*/  SHF.R.S32.HI R10, RZ, 0x2, R3.reuse ;  /* 0x00000002ff0a7819 */ /* 0x100fe40000011403 */
[----:B------:R-:W-:-:S04]  /*1710*/  SHF.R.S32.HI R7, RZ, 0x1f, R3 ;  /* 0x0000001fff077819 */ /* 0x000fc80000011403 */
[----:B------:R-:W-:-:S04]  /*1720*/  LEA.HI R7, R7, R10, RZ, 0x3 ;  /* 0x0000000a07077211 */ /* 0x000fc800078f18ff */
[----:B------:R-:W-:Y:S01]  /*1730*/  LOP3.LUT R11, R7, 0xfffffff8, RZ, 0xc0, !PT ;  /* 0xfffffff8070b7812 */ /* 0x000fe200078ec0ff */
[----:B------:R-:W-:Y:S06]  /*1740*/  @P0 EXIT ;  /* 0x000000000000094d */ /* 0x000fec0003800000 */
[----:B------:R-:W0:Y:S01]  /*1750*/  LDC.64 R6, c[0x0][0x658] ;  /* 0x00019600ff067b82 */ /* 0x000e220000000a00 */
[----:B------:R-:W-:Y:S01]  /*1760*/  IMAD.IADD R10, R10, 0x1, -R11 ;  /* 0x000000010a0a7824 */ /* 0x000fe200078e0a0b */
[----:B------:R-:W-:Y:S02]  /*1770*/  LOP3.LUT R3, R3, 0x7ffffffc, RZ, 0xc0, !PT ;  /* 0x7ffffffc03037812 */ /* 0x000fe400078ec0ff */
[----:B------:R-:W-:Y:S02]  /*1780*/  LEA.HI R4, R9, R8, RZ, 0x5 ;  /* 0x0000000809047211 */ /* 0x000fe400078f28ff */
[----:B------:R-:W-:Y:S01]  /*1790*/  SHF.R.S32.HI R11, RZ, 0x1f, R10 ;  /* 0x0000001fff0b7819 */ /* 0x000fe2000001140a */
[----:B------:R-:W-:Y:S01]  /*17a0*/  IMAD.IADD R3, R8, 0x1, -R3 ;  /* 0x0000000108037824 */ /* 0x000fe200078e0a03 */
[----:B------:R-:W-:Y:S02]  /*17b0*/  SHF.R.S32.HI R9, RZ, 0x5, R4 ;  /* 0x00000005ff097819 */ /* 0x000fe40000011404 */
[----:B---3-5:R-:W-:Y:S01]  /*17c0*/  FSETP.NEU.AND P1, PT, R2, RZ, PT ;  /* 0x000000ff0200720b */ /* 0x028fe20003f2d000 */
[----:B------:R-:W-:-:S02]  /*17d0*/  IMAD.SHL.U32 R8, R3, 0x2, RZ ;  /* 0x0000000203087824 */ /* 0x000fc400078e00ff */
[----:B------:R-:W-:-:S03]  /*17e0*/  IMAD.WIDE R14, R15, 0x40, R10 ;  /* 0x000000400f0e7825 */ /* 0x000fc600078e020a */
[----:B------:R-:W-:Y:S01]  /*17f0*/  IADD3 R4, P0, R5, R8, RZ ;  /* 0x0000000805047210 */ /* 0x000fe20007f1e0ff */
[C---:B------:R-:W-:Y:S01]  /*1800*/  IMAD R11, R9.reuse, -0x10, -R12 ;  /* 0xfffffff0090b7824 */ /* 0x040fe200078e0a0c */
[----:B------:R-:W-:Y:S01]  /*1810*/  SHF.R.S32.HI R12, RZ, 0x1f, R8 ;  /* 0x0000001fff0c7819 */ /* 0x000fe20000011408 */
[----:B------:R-:W-:Y:S01]  /*1820*/  IMAD.WIDE R14, R9, 0x10, R14 ;  /* 0x00000010090e7825 */ /* 0x000fe200078e020e */
[----:B------:R-:W-:Y:S02]  /*1830*/  IADD3 R3, -R8, UR5, -R5 ;  /* 0x0000000508037c10 */ /* 0x000fe4000fffe905 */
[----:B------:R-:W-:Y:S01]  /*1840*/  LEA.HI.X.SX32 R5, R5, R12, 0x1, P0 ;  /* 0x0000000c05057211 */ /* 0x000fe200000f0eff */
[-C--:B0-----:R-:W-:Y:S01]  /*1850*/  IMAD R8, R15, R6.reuse, RZ ;  /* 0x000000060f087224 */ /* 0x081fe200078e02ff */
[----:B------:R-:W-:Y:S01]  /*1860*/  IADD3 R10, R11, UR4, -R10 ;  /* 0x000000040b0a7c10 */ /* 0x000fe2000fffe80a */
[----:B------:R-:W-:Y:S01]  /*1870*/  IMAD.SHL.U32 R16, R6, 0x8, RZ ;  /* 0x0000000806107824 */ /* 0x000fe200078e00ff */
[----:B------:R-:W-:Y:S01]  /*1880*/  ISETP.GT.AND P0, PT, R3, RZ, PT ;  /* 0x000000ff0300720c */ /* 0x000fe20003f04270 */
[----:B------:R-:W-:Y:S01]  /*1890*/  IMAD.WIDE.U32 R12, R14, R6, R4 ;  /* 0x000000060e0c7225 */ /* 0x000fe200078e0004 */
[----:B------:R-:W-:-:S02]  /*18a0*/  SHF.L.U64.HI R11, R6, 0x3, R7 ;  /* 0x00000003060b7819 */ /* 0x000fc40000010207 */
[----:B------:R-:W-:Y:S01]  /*18b0*/  ISETP.GT.AND P3, PT, R10, RZ, P0 ;  /* 0x000000ff0a00720c */ /* 0x000fe20000764270 */
[----:B------:R-:W-:-:S04]  /*18c0*/  IMAD R19, R14, R7, R8 ;  /* 0x000000070e137224 */ /* 0x000fc800078e0208 */
[----:B------:R-:W-:Y:S01]  /*18d0*/  IMAD.IADD R19, R13, 0x1, R19 ;  /* 0x000000010d137824 */ /* 0x000fe200078e0213 */
[----:B------:R-:W-:Y:S07]  /*18e0*/  @!P1 BRA `(.L_x_28) ;  /* 0x0000002800cc9947 */ /* 0x000fee0003800000 */
[----:B------:R-:W-:Y:S01]  /*18f0*/  ULDC.64 UR6, c[0x0][0x630] ;  /* 0x00018c0000067ab9 */ /* 0x000fe20000000a00 */
[----:B------:R-:W-:Y:S01]  /*1900*/  ULDC.64 UR8, c[0x0][0x628] ;  /* 0x00018a0000087ab9 */ /* 0x000fe20000000a00 */
[----:B------:R-:W-:Y:S01]  /*1910*/  IMAD R13, R15, UR6, RZ ;  /* 0x000000060f0d7c24 */ /* 0x000fe2000f8e02ff */
[----:B------:R-:W-:Y:S01]  /*1920*/  ULDC.64 UR4, c[0x0][0x650] ;  /* 0x0001940000047ab9 */ /* 0x000fe20000000a00 */
[----:B------:R-:W-:-:S04]  /*1930*/  IMAD.WIDE.U32 R8, R14, UR6, R4 ;  /* 0x000000060e087c25 */ /* 0x000fc8000f8e0004 */
[----:B------:R-:W-:Y:S01]  /*1940*/  IMAD R13, R14, UR7, R13 ;  /* 0x000000070e0d7c24 */ /* 0x000fe2000f8e020d */
[----:B------:R-:W-:-:S03]  /*1950*/  LEA R6, P1, R8, UR8, 0x2 ;  /* 0x0000000808067c11 */ /* 0x000fc6000f8210ff */
[----:B------:R-:W-:-:S05]  /*1960*/  IMAD.IADD R7, R9, 0x1, R13 ;  /* 0x0000000109077824 */ /* 0x000fca00078e020d */
[----:B------:R-:W-:-:S05]  /*1970*/  LEA.HI.X R7, R8, UR9, R7, 0x2, P1 ;  /* 0x0000000908077c11 */ /* 0x000fca00088f1407 */
[----:B------:R-:W3:Y:S01]  /*1980*/  @P3 LDG.E.LTC128B R17, desc[UR12][R6.64] ;  /* 0x0000000c06113981 */ /* 0x000ee2000c1e1920 */
[----:B------:R-:W-:Y:S01]  /*1990*/  LEA R8, P4, R12, UR4, 0x2 ;  /* 0x000000040c087c11 */ /* 0x000fe2000f8810ff */
[----:B------:R-:W-:Y:S01]  /*19a0*/  BSSY B0, `(.L_x_29) ;  /* 0x000000b000007945 */ /* 0x000fe20003800000 */
[----:B------:R-:W-:-:S04]  /*19b0*/  ISETP.GT.AND P1, PT, R3, 0x1, PT ;  /* 0x000000010300780c */ /* 0x000fc80003f24270 */
[----:B------:R-:W-:Y:S02]  /*19c0*/  ISETP.GT.AND P2, PT, R10, RZ, P1 ;  /* 0x000000ff0a00720c */ /* 0x000fe40000f44270 */
[----:B---3--:R-:W-:-:S05]  /*19d0*/  LOP3.LUT R9, R17, 0xffffe000, RZ, 0xc0, !PT ;  /* 0xffffe00011097812 */ /* 0x008fca00078ec0ff */
[----:B------:R-:W-:-:S04]  /*19e0*/  FMUL R9, R9, R2 ;  /* 0x0000000209097220 */ /* 0x000fc80000400000 */
[----:B--2---:R-:W-:Y:S01]  /*19f0*/  FFMA R21, R24, R0, R9 ;  /* 0x0000000018157223 */ /* 0x004fe20000000009 */
[----:B------:R-:W-:-:S04]  /*1a00*/  LEA.HI.X R9, R12, UR5, R19, 0x2, P4 ;  /* 0x000000050c097c11 */ /* 0x000fc8000a0f1413 */
[----:B------:R-:W-:-:S05]  /*1a10*/  F2FP.TF32.F32.PACK_B R21, R21 ;  /* 0x00000015ff15723e */ /* 0x000fca00024050ff */
[----:B------:R0:W-:Y:S01]  /*1a20*/  @P3 STG.E desc[UR12][R8.64], R21 ;  /* 0x0000001508003986 */ /* 0x0001e2000c10190c */
[----:B------:R-:W-:Y:S05]  /*1a30*/  @!P2 BRA `(.L_x_30) ;  /* 0x000000000004a947 */ /* 0x000fea0003800000 */
[----:B------:R1:W5:Y:S02]  /*1a40*/  LDG.E.LTC128B R17, desc[UR12][R6.64+0x4] ;  /* 0x0000040c06117981 */ /* 0x000364000c1e1920 */
.L_x_30:
[----:B------:R-:W-:Y:S05]  /*1a50*/  BSYNC B0 ;  /* 0x0000000000007941 */ /* 0x000fea0003800000 */
.L_x_29:
[----:B------:R-:W-:Y:S01]  /*1a60*/  USHF.L.U32 UR5, UR6, 0x3, URZ ;  /* 0x0000000306057899 */ /* 0x000fe2000800063f */
[----:B0----5:R-:W-:Y:S01]  /*1a70*/  LOP3.LUT R21, R17, 0xffffe000, RZ, 0xc0, !PT ;  /* 0xffffe00011157812 */ /* 0x021fe200078ec0ff */
[----:B------:R-:W-:Y:S01]  /*1a80*/  USHF.L.U64.HI UR4, UR6, 0x3, UR7 ;  /* 0x0000000306047899 */ /* 0x000fe20008010207 */
[----:B------:R-:W-:-:S03]  /*1a90*/  ISETP.GT.AND P0, PT, R10, 0x8, P0 ;  /* 0x000000080a00780c */ /* 0x000fc60000704270 */
[----:B------:R-:W-:Y:S02]  /*1aa0*/  IMAD.U32 R18, RZ, RZ, UR5 ;  /* 0x00000005ff127e24 */ /* 0x000fe4000f8e00ff */
[----:B------:R-:W-:Y:S01]  /*1ab0*/  FMUL R12, R21, R2 ;  /* 0x00000002150c7220 */ /* 0x000fe20000400000 */
[----:B------:R-:W-:-:S03]  /*1ac0*/  IMAD.U32 R19, RZ, RZ, UR4 ;  /* 0x00000004ff137e24 */ /* 0x000fc6000f8e00ff */
[----:B------:R-:W-:Y:S01]  /*1ad0*/  FFMA R25, R25, R0, R12 ;  /* 0x0000000019197223 */ /* 0x000fe2000000000c */
[----:B------:R-:W-:-:S04]  /*1ae0*/  IMAD.WIDE.U32 R14, R14, UR6, R18 ;  /* 0x000000060e0e7c25 */ /* 0x000fc8000f8e0012 */
[----:B------:R-:W-:Y:S02]  /*1af0*/  F2FP.TF32.F32.PACK_B R25, R25 ;  /* 0x00000019ff19723e */ /* 0x000fe400024050ff */
[----:B------:R-:W-:-:S03]  /*1b00*/  IADD3 R14, P3, R4, R14, RZ ;  /* 0x0000000e040e7210 */ /* 0x000fc60007f7e0ff */
[----:B------:R0:W-:Y:S01]  /*1b10*/  @P2 STG.E desc[UR12][R8.64+0x4], R25 ;  /* 0x0000041908002986 */ /* 0x0001e2000c10190c */
[----:B------:R-:W-:Y:S02]  /*1b20*/  IADD3.X R5, R5, R13, R15, P3, !PT ;  /* 0x0000000d05057210 */ /* 0x000fe40001ffe40f */
[----:B------:R-:W-:-:S04]  /*1b30*/  LEA R4, P3, R14, UR8, 0x2 ;  /* 0x000000080e047c11 */ /* 0x000fc8000f8610ff */
[----:B------:R-:W-:-:S05]  /*1b40*/  LEA.HI.X R5, R14, UR9, R5, 0x2, P3 ;  /* 0x000000090e057c11 */ /* 0x000fca00098f1405 */
[----:B------:R-:W2:Y:S01]  /*1b50*/  @P0 LDG.E.LTC128B R17, desc[UR12][R4.64] ;  /* 0x0000000c04110981 */ /* 0x000ea2000c1e1920 */
[C---:B------:R-:W-:Y:S01]  /*1b60*/  SHF.L.U64.HI R11, R16.reuse, 0x2, R11 ;  /* 0x00000002100b7819 */ /* 0x040fe2000001020b */
[----:B------:R-:W-:Y:S01]  /*1b70*/  BSSY B0, `(.L_x_31) ;  /* 0x000000b000007945 */ /* 0x000fe20003800000 */
[----:B------:R-:W-:Y:S02]  /*1b80*/  LEA R12, P2, R16, R8, 0x2 ;  /* 0x00000008100c7211 */ /* 0x000fe400078410ff */
[----:B------:R-:W-:Y:S02]  /*1b90*/  ISETP.GT.AND P1, PT, R10, 0x8, P1 ;  /* 0x000000080a00780c */ /* 0x000fe40000f24270 */
[----:B--2---:R-:W-:-:S05]  /*1ba0*/  LOP3.LUT R13, R17, 0xffffe000, RZ, 0xc0, !PT ;  /* 0xffffe000110d7812 */ /* 0x004fca00078ec0ff */
[----:B------:R-:W-:-:S04]  /*1bb0*/  FMUL R13, R13, R2 ;  /* 0x000000020d0d7220 */ /* 0x000fc80000400000 */
[----:B------:R-:W-:Y:S01]  /*1bc0*/  FFMA R15, R26, R0, R13 ;  /* 0x000000001a0f7223 */ /* 0x000fe2000000000d */
[----:B------:R-:W-:-:S04]  /*1bd0*/  IMAD.X R13, R11, 0x1, R9, P2 ;  /* 0x000000010b0d7824 */ /* 0x000fc800010e0609 */
[----:B------:R-:W-:-:S05]  /*1be0*/  F2FP.TF32.F32.PACK_B R15, R15 ;  /* 0x0000000fff0f723e */ /* 0x000fca00024050ff */
[----:B------:R0:W-:Y:S01]  /*1bf0*/  @P0 STG.E desc[UR12][R12.64], R15 ;  /* 0x0000000f0c000986 */ /* 0x0001e2000c10190c */
[----:B------:R-:W-:Y:S05]  /*1c00*/  @!P1 BRA `(.L_x_32) ;  /* 0x0000000000049947 */ /* 0x000fea0003800000 */
[----:B------:R2:W5:Y:S02]  /*1c10*/  LDG.E.LTC128B R17, desc[UR12][R4.64+0x4] ;  /* 0x0000040c04117981 */ /* 0x000564000c1e1920 */
.L_x_32:
[----:B------:R-:W-:Y:S05]  /*1c20*/  BSYNC B0 ;  /* 0x0000000000007941 */ /* 0x000fea0003800000 */
.L_x_31:
[----:B-----5:R-:W-:Y:S01]  /*1c30*/  LOP3.LUT R11, R17, 0xffffe000, RZ, 0xc0, !PT ;  /* 0xffffe000110b7812 */ /* 0x020fe200078ec0ff */
[----:B------:R-:W-:Y:S01]  /*1c40*/  BSSY B0, `(.L_x_33) ;  /* 0x0000009000007945 */ /* 0x000fe20003800000 */
[----:B------:R-:W-:-:S03]  /*1c50*/  ISETP.GT.AND P0, PT, R3, 0x8, PT ;  /* 0x000000080300780c */ /* 0x000fc60003f04270 */
[----:B------:R-:W-:Y:S01]  /*1c60*/  FMUL R14, R11, R2 ;  /* 0x000000020b0e7220 */ /* 0x000fe20000400000 */
[----:B------:R-:W-:-:S03]  /*1c70*/  ISETP.GT.AND P2, PT, R10, RZ, P0 ;  /* 0x000000ff0a00720c */ /* 0x000fc60000744270 */
[----:B------:R-:W-:-:S05]  /*1c80*/  FFMA R27, R27, R0, R14 ;  /* 0x000000001b1b7223 */ /* 0x000fca000000000e */
[----:B------:R-:W-:-:S05]  /*1c90*/  F2FP.TF32.F32.PACK_B R27, R27 ;  /* 0x0000001bff1b723e */ /* 0x000fca00024050ff */
[----:B------:R3:W-:Y:S01]  /*1ca0*/  @P1 STG.E desc[UR12][R12.64+0x4], R27 ;  /* 0x0000041b0c001986 */ /* 0x0007e2000c10190c */
[----:B------:R-:W-:Y:S05]  /*1cb0*/  @!P2 BRA `(.L_x_34) ;  /* 0x000000000004a947 */ /* 0x000fea0003800000 */
[----:B------:R4:W5:Y:S02]  /*1cc0*/  LDG.E.LTC128B R17, desc[UR12][R6.64+0x20] ;  /* 0x0000200c06117981 */ /* 0x000964000c1e1920 */
.L_x_34:
[----:B------:R-:W-:Y:S05]  /*1cd0*/  BSYNC B0 ;  /* 0x0000000000007941 */ /* 0x000fea0003800000 */
.L_x_33:
        /* <DEDUP_REMOVED lines=10> */
.L_x_36:
[----:B------:R-:W-:Y:S05]  /*1d80*/  BSYNC B0 ;  /* 0x0000000000007941 */ /* 0x000fea0003800000 */
.L_x_35:
[----:B0----5:R-:W-:Y:S01]  /*1d90*/  LOP3.LUT R11, R17, 0xffffe000, RZ, 0xc0, !PT ;  /* 0xffffe000110b7812 */ /* 0x021fe200078ec0ff */
[----:B------:R-:W-:Y:S01]  /*1da0*/  BSSY B0, `(.L_x_37) ;  /* 0x0000008000007945 */ /* 0x000fe20003800000 */
[----:B------:R-:W-:-:S03]  /*1db0*/  ISETP.GT.AND P0, PT, R10, 0x8, P0 ;  /* 0x000000080a00780c */ /* 0x000fc60000704270 */
[----:B------:R-:W-:-:S04]  /*1dc0*/  FMUL R14, R11, R2 ;  /* 0x000000020b0e7220 */ /* 0x000fc80000400000 */
[----:B------:R-:W-:-:S05]  /*1dd0*/  FFMA R29, R29, R0, R14 ;  /* 0x000000001d1d7223 */ /* 0x000fca000000000e */
[----:B------:R-:W-:-:S05]  /*1de0*/  F2FP.TF32.F32.PACK_B R29, R29 ;  /* 0x0000001dff1d723e */ /* 0x000fca00024050ff */
[----:B------:R0:W-:Y:S01]  /*1df0*/  @P3 STG.E desc[UR12][R8.64+0x24], R29 ;  /* 0x0000241d08003986 */ /* 0x0001e2000c10190c */
[----:B------:R-:W-:Y:S05]  /*1e00*/  @!P0 BRA `(.L_x_38) ;  /* 0x0000000000048947 */ /* 0x000fea0003800000 */
[----:B------:R0:W5:Y:S02]  /*1e10*/  LDG.E.LTC128B R17, desc[UR12][R4.64+0x20] ;  /* 0x0000200c04117981 */ /* 0x000164000c1e1920 */
.L_x_38:
[----:B------:R-:W-:Y:S05]  /*1e20*/  BSYNC B0 ;  /* 0x0000000000007941 */ /* 0x000fea0003800000 */
.L_x_37:
[----:B-----5:R-:W-:Y:S01]  /*1e30*/  LOP3.LUT R11, R17, 0xffffe000, RZ, 0xc0, !PT ;  /* 0xffffe000110b7812 */ /* 0x020fe200078ec0ff */
        /* <DEDUP_REMOVED lines=8> */
.L_x_40:
[----:B------:R-:W-:Y:S05]  /*1ec0*/  BSYNC B0 ;  /* 0x0000000000007941 */ /* 0x000fea0003800000 */
.L_x_39:
[----:B0----5:R-:W-:Y:S01]  /*1ed0*/  LOP3.LUT R11, R17, 0xffffe000, RZ, 0xc0, !PT ;  /* 0xffffe000110b7812 */ /* 0x021fe200078ec0ff */
        /* <DEDUP_REMOVED lines=9> */
.L_x_42:
[----:B------:R-:W-:Y:S05]  /*1f70*/  BSYNC B0 ;  /* 0x0000000000007941 */ /* 0x000fea0003800000 */
.L_x_41:
        /* <DEDUP_REMOVED lines=10> */
.L_x_44:
[----:B------:R-:W-:Y:S05]  /*2020*/  BSYNC B0 ;  /* 0x0000000000007941 */ /* 0x000fea0003800000 */
.L_x_43:
        /* <DEDUP_REMOVED lines=9> */
.L_x_46:
[----:B------:R-:W-:Y:S05]  /*20c0*/  BSYNC B0 ;  /* 0x0000000000007941 */ /* 0x000fea0003800000 */
.L_x_45:
        /* <DEDUP_REMOVED lines=9> */
.L_x_48:
[----:B------:R-:W-:Y:S05]  /*2160*/  BSYNC B0 ;  /* 0x0000000000007941 */ /* 0x000fea0003800000 */
.L_x_47:
        /* <DEDUP_REMOVED lines=10> */
.L_x_50:
[----:B------:R-:W-:Y:S05]  /*2210*/  BSYNC B0 ;  /* 0x0000000000007941 */ /* 0x000fea0003800000 */
.L_x_49:
        /* <DEDUP_REMOVED lines=10> */
.L_x_52:
[----:B------:R-:W-:Y:S05]  /*22c0*/  BSYNC B0 ;  /* 0x0000000000007941 */ /* 0x000fea0003800000 */
.L_x_51:
        /* <DEDUP_REMOVED lines=9> */
.L_x_54:
[----:B------:R-:W-:Y:S05]  /*2360*/  BSYNC B0 ;  /* 0x0000000000007941 */ /* 0x000fea0003800000 */
.L_x_53:
        /* <DEDUP_REMOVED lines=9> */
.L_x_56:
[----:B------:R-:W-:Y:S05]  /*2400*/  BSYNC B0 ;  /* 0x0000000000007941 */ /* 0x000fea0003800000 */
.L_x_55:
        /* <DEDUP_REMOVED lines=10> */
.L_x_58:
[----:B------:R-:W-:Y:S05]  /*24b0*/  BSYNC B0 ;  /* 0x0000000000007941 */ /* 0x000fea0003800000 */
.L_x_57:
        /* <DEDUP_REMOVED lines=10> */
.L_x_60:
[----:B------:R-:W-:Y:S05]  /*2560*/  BSYNC B0 ;  /* 0x0000000000007941 */ /* 0x000fea0003800000 */
.L_x_59:
        /* <DEDUP_REMOVED lines=9> */
.L_x_62:
[----:B------:R-:W-:Y:S05]  /*2600*/  BSYNC B0 ;  /* 0x0000000000007941 */ /* 0x000fea0003800000 */
.L_x_61:
        /* <DEDUP_REMOVED lines=9> */
.L_x_64:
[----:B------:R-:W-:Y:S05]  /*26a0*/  BSYNC B0 ;  /* 0x0000000000007941 */ /* 0x000fea0003800000 */
.L_x_63:
        /* <DEDUP_REMOVED lines=10> */
.L_x_66:
[----:B------:R-:W-:Y:S05]  /*2750*/  BSYNC B0 ;  /* 0x0000000000007941 */ /* 0x000fea0003800000 */
.L_x_65:
        /* <DEDUP_REMOVED lines=10> */
.L_x_68:
[----:B------:R-:W-:Y:S05]  /*2800*/  BSYNC B0 ;  /* 0x0000000000007941 */ /* 0x000fea0003800000 */
.L_x_67:
        /* <DEDUP_REMOVED lines=9> */
.L_x_70:
[----:B------:R-:W-:Y:S05]  /*28a0*/  BSYNC B0 ;  /* 0x0000000000007941 */ /* 0x000fea0003800000 */
.L_x_69:
        /* <DEDUP_REMOVED lines=9> */
.L_x_72:
[----:B------:R-:W-:Y:S05]  /*2940*/  BSYNC B0 ;  /* 0x0000000000007941 */ /* 0x000fea0003800000 */
.L_x_71:
        /* <DEDUP_REMOVED lines=10> */
.L_x_74:
[----:B------:R-:W-:Y:S05]  /*29f0*/  BSYNC B0 ;  /* 0x0000000000007941 */ /* 0x000fea0003800000 */
.L_x_73:
        /* <DEDUP_REMOVED lines=10> */
.L_x_76:
[----:B------:R-:W-:Y:S05]  /*2aa0*/  BSYNC B0 ;  /* 0x0000000000007941 */ /* 0x000fea0003800000 */
.L_x_75:
        /* <DEDUP_REMOVED lines=9> */
.L_x_78:
[----:B------:R-:W-:Y:S05]  /*2b40*/  BSYNC B0 ;  /* 0x0000000000007941 */ /* 0x000fea0003800000 */
.L_x_77:
        /* <DEDUP_REMOVED lines=9> */
.L_x_80:
[----:B------:R-:W-:Y:S05]  /*2be0*/  BSYNC B0 ;  /* 0x0000000000007941 */ /* 0x000fea0003800000 */
.L_x_79:
        /* <DEDUP_REMOVED lines=10> */
.L_x_82:
[----:B------:R-:W-:Y:S05]  /*2c90*/  BSYNC B0 ;  /* 0x0000000000007941 */ /* 0x000fea0003800000 */
.L_x_81:
        /* <DEDUP_REMOVED lines=10> */
.L_x_84:
[----:B------:R-:W-:Y:S05]  /*2d40*/  BSYNC B0 ;  /* 0x0000000000007941 */ /* 0x000fea0003800000 */
.L_x_83:
        /* <DEDUP_REMOVED lines=9> */
.L_x_86:
[----:B------:R-:W-:Y:S05]  /*2de0*/  BSYNC B0 ;  /* 0x0000000000007941 */ /* 0x000fea0003800000 */
.L_x_85:
        /* <DEDUP_REMOVED lines=9> */
.L_x_88:
[----:B------:R-:W-:Y:S05]  /*2e80*/  BSYNC B0 ;  /* 0x0000000000007941 */ /* 0x000fea0003800000 */
.L_x_87:
        /* <DEDUP_REMOVED lines=10> */
.L_x_90:
[----:B------:R-:W-:Y:S05]  /*2f30*/  BSYNC B0 ;  /* 0x0000000000007941 */ /* 0x000fea0003800000 */
.L_x_89:
        /* <DEDUP_REMOVED lines=10> */
.L_x_92:
[----:B------:R-:W-:Y:S05]  /*2fe0*/  BSYNC B0 ;  /* 0x0000000000007941 */ /* 0x000fea0003800000 */
.L_x_91:
        /* <DEDUP_REMOVED lines=9> */
.L_x_94:
[----:B------:R-:W-:Y:S05]  /*3080*/  BSYNC B0 ;  /* 0x0000000000007941 */ /* 0x000fea0003800000 */
.L_x_93:
        /* <DEDUP_REMOVED lines=9> */
.L_x_96:
[----:B------:R-:W-:Y:S05]  /*3120*/  BSYNC B0 ;  /* 0x0000000000007941 */ /* 0x000fea0003800000 */
.L_x_95:
        /* <DEDUP_REMOVED lines=10> */
.L_x_98:
[----:B------:R-:W-:Y:S05]  /*31d0*/  BSYNC B0 ;  /* 0x0000000000007941 */ /* 0x000fea0003800000 */
.L_x_97:
        /* <DEDUP_REMOVED lines=10> */
.L_x_100:
[----:B------:R-:W-:Y:S05]  /*3280*/  BSYNC B0 ;  /* 0x0000000000007941 */ /* 0x000fea0003800000 */
.L_x_99:
        /* <DEDUP_REMOVED lines=9> */
.L_x_102:
[----:B------:R-:W-:Y:S05]  /*3320*/  BSYNC B0 ;  /* 0x0000000000007941 */ /* 0x000fea0003800000 */
.L_x_101:
        /* <DEDUP_REMOVED lines=9> */
.L_x_104:
[----:B------:R-:W-:Y:S05]  /*33c0*/  BSYNC B0 ;  /* 0x0000000000007941 */ /* 0x000fea0003800000 */
.L_x_103:
        /* <DEDUP_REMOVED lines=10> */
.L_x_106:
[----:B------:R-:W-:Y:S05]  /*3470*/  BSYNC B0 ;  /* 0x0000000000007941 */ /* 0x000fea0003800000 */
.L_x_105:
        /* <DEDUP_REMOVED lines=10> */
.L_x_108:
[----:B------:R-:W-:Y:S05]  /*3520*/  BSYNC B0 ;  /* 0x0000000000007941 */ /* 0x000fea0003800000 */
.L_x_107:
        /* <DEDUP_REMOVED lines=9> */
.L_x_110:
[----:B------:R-:W-:Y:S05]  /*35c0*/  BSYNC B0 ;  /* 0x0000000000007941 */ /* 0x000fea0003800000 */
.L_x_109:
        /* <DEDUP_REMOVED lines=9> */
.L_x_112:
[----:B------:R-:W-:Y:S05]  /*3660*/  BSYNC B0 ;  /* 0x0000000000007941 */ /* 0x000fea0003800000 */
.L_x_111:
        /* <DEDUP_REMOVED lines=10> */
.L_x_114:
[----:B------:R-:W-:Y:S05]  /*3710*/  BSYNC B0 ;  /* 0x0000000000007941 */ /* 0x000fea0003800000 */
.L_x_113:
        /* <DEDUP_REMOVED lines=10> */
.L_x_116:
[----:B------:R-:W-:Y:S05]  /*37c0*/  BSYNC B0 ;  /* 0x0000000000007941 */ /* 0x000fea0003800000 */
.L_x_115:
        /* <DEDUP_REMOVED lines=9> */
.L_x_118:
[----:B------:R-:W-:Y:S05]  /*3860*/  BSYNC B0 ;  /* 0x0000000000007941 */ /* 0x000fea0003800000 */
.L_x_117:
        /* <DEDUP_REMOVED lines=9> */
.L_x_120:
[----:B------:R-:W-:Y:S05]  /*3900*/  BSYNC B0 ;  /* 0x0000000000007941 */ /* 0x000fea0003800000 */
.L_x_119:
        /* <DEDUP_REMOVED lines=10> */
.L_x_122:
[----:B------:R-:W-:Y:S05]  /*39b0*/  BSYNC B0 ;  /* 0x0000000000007941 */ /* 0x000fea0003800000 */
.L_x_121:
        /* <DEDUP_REMOVED lines=10> */
.L_x_124:
[----:B------:R-:W-:Y:S05]  /*3a60*/  BSYNC B0 ;  /* 0x0000000000007941 */ /* 0x000fea0003800000 */
.L_x_123:
        /* <DEDUP_REMOVED lines=9> */
.L_x_126:
[----:B------:R-:W-:Y:S05]  /*3b00*/  BSYNC B0 ;  /* 0x0000000000007941 */ /* 0x000fea0003800000 */
.L_x_125:
        /* <DEDUP_REMOVED lines=9> */
.L_x_128:
[----:B------:R-:W-:Y:S05]  /*3ba0*/  BSYNC B0 ;  /* 0x0000000000007941 */ /* 0x000fea0003800000 */
.L_x_127:
        /* <DEDUP_REMOVED lines=10> */
.L_x_130:
[----:B------:R-:W-:Y:S05]  /*3c50*/  BSYNC B0 ;  /* 0x0000000000007941 */ /* 0x000fea0003800000 */
.L_x_129:
        /* <DEDUP_REMOVED lines=10> */
.L_x_132:
[----:B------:R-:W-:Y:S05]  /*3d00*/  BSYNC B0 ;  /* 0x0000000000007941 */ /* 0x000fea0003800000 */
.L_x_131:
        /* <DEDUP_REMOVED lines=9> */
.L_x_134:
[----:B------:R-:W-:Y:S05]  /*3da0*/  BSYNC B0 ;  /* 0x0000000000007941 */ /* 0x000fea0003800000 */
.L_x_133:
        /* <DEDUP_REMOVED lines=9> */
.L_x_136:
[----:B------:R-:W-:Y:S05]  /*3e40*/  BSYNC B0 ;  /* 0x0000000000007941 */ /* 0x000fea0003800000 */
.L_x_135:
        /* <DEDUP_REMOVED lines=10> */
.L_x_138:
[----:B------:R-:W-:Y:S05]  /*3ef0*/  BSYNC B0 ;  /* 0x0000000000007941 */ /* 0x000fea0003800000 */
.L_x_137:
        /* <DEDUP_REMOVED lines=10> */
.L_x_140:
[----:B------:R-:W-:Y:S05]  /*3fa0*/  BSYNC B0 ;  /* 0x0000000000007941 */ /* 0x000fea0003800000 */
.L_x_139:
        /* <DEDUP_REMOVED lines=9> */
.L_x_142:
[----:B------:R-:W-:Y:S05]  /*4040*/  BSYNC B0 ;  /* 0x0000000000007941 */ /* 0x000fea0003800000 */
.L_x_141:
        /* <DEDUP_REMOVED lines=9> */
.L_x_144:
[----:B------:R-:W-:Y:S05]  /*40e0*/  BSYNC B0 ;  /* 0x0000000000007941 */ /* 0x000fea0003800000 */
.L_x_143:
        /* <DEDUP_REMOVED lines=10> */
.L_x_146:
[----:B------:R-:W-:Y:S05]  /*4190*/  BSYNC B0 ;  /* 0x0000000000007941 */ /* 0x000fea0003800000 */
.L_x_145:
        /* <DEDUP_REMOVED lines=10> */
.L_x_148:
[----:B------:R-:W-:Y:S05]  /*4240*/  BSYNC B0 ;  /* 0x0000000000007941 */ /* 0x000fea0003800000 */
.L_x_147:
[----:B-----5:R-:W-:Y:S01]  /*4250*/  LOP3.LUT R3, R17, 0xffffe000, RZ, 0xc0, !PT ;  /* 0xffffe00011037812 */ /* 0x020fe200078ec0ff */
[----:B------:R-:W-:Y:S01]  /*4260*/  BSSY B0, `(.L_x_149) ;  /* 0x0000008000007945 */ /* 0x000fe20003800000 */
[----:B------:R-:W-:-:S03]  /*4270*/  ISETP.GT.AND P0, PT, R10, 0x8, P0 ;  /* 0x000000080a00780c */ /* 0x000fc60000704270 */
[----:B01--4-:R-:W-:-:S04]  /*4280*/  FMUL R6, R3, R2 ;  /* 0x0000000203067220 */ /* 0x013fc80000400000 */
[----:B------:R-:W-:-:S05]  /*4290*/  FFMA R85, R85, R0, R6 ;  /* 0x0000000055557223 */ /* 0x000fca0000000006 */
[----:B------:R-:W-:-:S05]  /*42a0*/  F2FP.TF32.F32.PACK_B R85, R85 ;  /* 0x00000055ff55723e */ /* 0x000fca00024050ff */
[----:B------:R0:W-:Y:S01]  /*42b0*/  @P3 STG.E desc[UR12][R8.64+0x1e4], R85 ;  /* 0x0001e45508003986 */ /* 0x0001e2000c10190c */
[----:B------:R-:W-:Y:S05]  /*42c0*/  @!P0 BRA `(.L_x_150) ;  /* 0x0000000000048947 */ /* 0x000fea0003800000 */
[----:B------:R1:W5:Y:S02]  /*42d0*/  LDG.E.LTC128B R17, desc[UR12][R4.64+0x1e0] ;  /* 0x0001e00c04117981 */ /* 0x000364000c1e1920 */
.L_x_150:
[----:B------:R-:W-:Y:S05]  /*42e0*/  BSYNC B0 ;  /* 0x0000000000007941 */ /* 0x000fea0003800000 */
.L_x_149:
[----:B-----5:R-:W-:Y:S01]  /*42f0*/  LOP3.LUT R3, R17, 0xffffe000, RZ, 0xc0, !PT ;  /* 0xffffe00011037812 */ /* 0x020fe200078ec0ff */
[----:B------:R-:W-:Y:S01]  /*4300*/  @P0 IMAD.MOV.U32 R6, RZ, RZ, R12 ;  /* 0x000000ffff060224 */ /* 0x000fe200078e000c */
[----:B------:R-:W-:Y:S01]  /*4310*/  ISETP.GT.AND P1, PT, R10, 0x8, P1 ;  /* 0x000000080a00780c */ /* 0x000fe20000f24270 */
[----:B------:R-:W-:Y:S01]  /*4320*/  @P0 IMAD.MOV.U32 R7, RZ, RZ, R13 ;  /* 0x000000ffff070224 */ /* 0x000fe200078e000d */
[----:B------:R-:W-:Y:S01]  /*4330*/  BSSY B0, `(.L_x_151) ;  /* 0x0000007000007945 */ /* 0x000fe20003800000 */
[----:B------:R-:W-:-:S04]  /*4340*/  FMUL R3, R3, R2 ;  /* 0x0000000203037220 */ /* 0x000fc80000400000 */
[----:B------:R-:W-:-:S05]  /*4350*/  FFMA R3, R86, R0, R3 ;  /* 0x0000000056037223 */ /* 0x000fca0000000003 */
[----:B------:R-:W-:-:S05]  /*4360*/  F2FP.TF32.F32.PACK_B R3, R3 ;  /* 0x00000003ff03723e */ /* 0x000fca00024050ff */
[----:B------:R4:W-:Y:S01]  /*4370*/  @P0 STG.E desc[UR12][R6.64+0x1e0], R3 ;  /* 0x0001e00306000986 */ /* 0x0009e2000c10190c */
[----:B------:R-:W-:Y:S05]  /*4380*/  @!P1 BRA `(.L_x_152) ;  /* 0x0000000000049947 */ /* 0x000fea0003800000 */
[----:B------:R0:W5:Y:S02]  /*4390*/  LDG.E.LTC128B R17, desc[UR12][R4.64+0x1e4] ;  /* 0x0001e40c04117981 */ /* 0x000164000c1e1920 */
.L_x_152:
[----:B------:R-:W-:Y:S05]  /*43a0*/  BSYNC B0 ;  /* 0x0000000000007941 */ /* 0x000fea0003800000 */
.L_x_151:
[----:B-----5:R-:W-:-:S05]  /*43b0*/  LOP3.LUT R17, R17, 0xffffe000, RZ, 0xc0, !PT ;  /* 0xffffe00011117812 */ /* 0x020fca00078ec0ff */
[----:B------:R-:W-:-:S04]  /*43c0*/  FMUL R2, R17, R2 ;  /* 0x0000000211027220 */ /* 0x000fc80000400000 */
[----:B------:R-:W-:Y:S01]  /*43d0*/  FFMA R2, R87, R0, R2 ;  /* 0x0000000057027223 */ /* 0x000fe20000000002 */
[----:B------:R-:W-:Y:S06]  /*43e0*/  @!P1 EXIT ;  /* 0x000000000000994d */ /* 0x000fec0003800000 */
[----:B----4-:R-:W-:-:S05]  /*43f0*/  F2FP.TF32.F32.PACK_B R3, R2 ;  /* 0x00000002ff03723e */ /* 0x010fca00024050ff */
[----:B------:R-:W-:Y:S01]  /*4400*/  STG.E desc[UR12][R12.64+0x1e4], R3 ;  /* 0x0001e4030c007986 */ /* 0x000fe2000c10190c */
[----:B------:R-:W-:Y:S05]  /*4410*/  EXIT ;  /* 0x000000000000794d */ /* 0x000fea0003800000 */
.L_x_28:
[----:B------:R-:W-:Y:S01]  /*4420*/  ULDC.64 UR4, c[0x0][0x650] ;  /* 0x0001940000047ab9 */ /* 0x000fe20000000a00 */
[-C--:B--2---:R-:W-:Y:S01]  /*4430*/  FMUL R9, R24, R0.reuse ;  /* 0x0000000018097220 */ /* 0x084fe20000400000 */
[----:B------:R-:W-:Y:S01]  /*4440*/  LEA R4, P1, R12, UR4, 0x2 ;  /* 0x000000040c047c11 */ /* 0x000fe2000f8210ff */
[-C--:B------:R-:W-:Y:S01]  /*4450*/  FMUL R25, R25, R0.reuse ;  /* 0x0000000019197220 */ /* 0x080fe20000400000 */
[----:B------:R-:W-:Y:S01]  /*4460*/  ISETP.GT.AND P2, PT, R3, 0x1, PT ;  /* 0x000000010300780c */ /* 0x000fe20003f44270 */
[-C--:B------:R-:W-:Y:S01]  /*4470*/  FMUL R13, R26, R0.reuse ;  /* 0x000000001a0d7220 */ /* 0x080fe20000400000 */
[----:B------:R-:W-:Y:S01]  /*4480*/  F2FP.TF32.F32.PACK_B R9, R9 ;  /* 0x00000009ff09723e */ /* 0x000fe200024050ff */
[-C--:B------:R-:W-:Y:S01]  /*4490*/  FMUL R27, R27, R0.reuse ;  /* 0x000000001b1b7220 */ /* 0x080fe20000400000 */
[----:B------:R-:W-:Y:S01]  /*44a0*/  LEA.HI.X R5, R12, UR5, R19, 0x2, P1 ;  /* 0x000000050c057c11 */ /* 0x000fe200088f1413 */
[-C--:B------:R-:W-:Y:S01]  /*44b0*/  FMUL R29, R29, R0.reuse ;  /* 0x000000001d1d7220 */ /* 0x080fe20000400000 */
[C---:B------:R-:W-:Y:S01]  /*44c0*/  ISETP.GT.AND P4, PT, R10.reuse, RZ, P2 ;  /* 0x000000ff0a00720c */ /* 0x040fe20001784270 */
[-C--:B------:R-:W-:Y:S01]  /*44d0*/  FMUL R31, R31, R0.reuse ;  /* 0x000000001f1f7220 */ /* 0x080fe20000400000 */
[----:B------:R-:W-:Y:S01]  /*44e0*/  ISETP.GT.AND P1, PT, R10, 0x8, P0 ;  /* 0x000000080a00780c */ /* 0x000fe20000724270 */
[----:B------:R0:W-:Y:S01]  /*44f0*/  @P3 STG.E desc[UR12][R4.64], R9 ;  /* 0x0000000904003986 */ /* 0x0001e2000c10190c */
[C---:B------:R-:W-:Y:S01]  /*4500*/  SHF.L.U64.HI R11, R16.reuse, 0x2, R11 ;  /* 0x00000002100b7819 */ /* 0x040fe2000001020b */
[----:B------:R-:W-:Y:S01]  /*4510*/  FMUL R33, R33, R0 ;  /* 0x0000000021217220 */ /* 0x000fe20000400000 */
[----:B------:R-:W-:Y:S01]  /*4520*/  LEA R6, P3, R16, R4, 0x2 ;  /* 0x0000000410067211 */ /* 0x000fe200078610ff */
[-C--:B------:R-:W-:Y:S01]  /*4530*/  FMUL R35, R35, R0.reuse ;  /* 0x0000000023237220 */ /* 0x080fe20000400000 */
[----:B------:R-:W-:Y:S01]  /*4540*/  ISETP.GT.AND P2, PT, R10, 0x8, P2 ;  /* 0x000000080a00780c */ /* 0x000fe20001744270 */
[-C--:B------:R-:W-:Y:S01]  /*4550*/  FMUL R37, R37, R0.reuse ;  /* 0x0000000025257220 */ /* 0x080fe20000400000 */
[----:B------:R-:W-:Y:S01]  /*4560*/  F2FP.TF32.F32.PACK_B R25, R25 ;  /* 0x00000019ff19723e */ /* 0x000fe200024050ff */
[----:B------:R-:W-:Y:S01]  /*4570*/  IMAD.X R7, R11, 0x1, R5, P3 ;  /* 0x000000010b077824 */ /* 0x000fe200018e0605 */
[----:B------:R-:W-:Y:S01]  /*4580*/  F2FP.TF32.F32.PACK_B R13, R13 ;  /* 0x0000000dff0d723e */ /* 0x000fe200024050ff */
[-C--:B------:R-:W-:Y:S01]  /*4590*/  FMUL R11, R30, R0.reuse ;  /* 0x000000001e0b7220 */ /* 0x080fe20000400000 */
[C---:B------:R-:W-:Y:S01]  /*45a0*/  ISETP.GT.AND P0, PT, R3.reuse, 0x8, PT ;  /* 0x000000080300780c */ /* 0x040fe20003f04270 */
[----:B------:R-:W-:Y:S01]  /*45b0*/  @P4 STG.E desc[UR12][R4.64+0x4], R25 ;  /* 0x0000041904004986 */ /* 0x000fe2000c10190c */
[----:B------:R-:W-:Y:S01]  /*45c0*/  ISETP.GT.AND P3, PT, R3, 0x9, PT ;  /* 0x000000090300780c */ /* 0x000fe20003f64270 */
[-C--:B0-----:R-:W-:Y:S01]  /*45d0*/  FMUL R9, R28, R0.reuse ;  /* 0x000000001c097220 */ /* 0x081fe20000400000 */
[C---:B------:R-:W-:Y:S01]  /*45e0*/  ISETP.GT.AND P4, PT, R10.reuse, RZ, P0 ;  /* 0x000000ff0a00720c */ /* 0x040fe20000784270 */
[----:B------:R0:W-:Y:S01]  /*45f0*/  @P1 STG.E desc[UR12][R6.64], R13 ;  /* 0x0000000d06001986 */ /* 0x0001e2000c10190c */
[----:B------:R-:W-:Y:S01]  /*4600*/  F2FP.TF32.F32.PACK_B R27, R27 ;  /* 0x0000001bff1b723e */ /* 0x000fe200024050ff */
[-C--:B------:R-:W-:Y:S01]  /*4610*/  FMUL R39, R39, R0.reuse ;  /* 0x0000000027277220 */ /* 0x080fe20000400000 */
[C---:B------:R-:W-:Y:S01]  /*4620*/  ISETP.GT.AND P1, PT, R10.reuse, RZ, P3 ;  /* 0x000000ff0a00720c */ /* 0x040fe20001f24270 */
[-C--:B------:R-:W-:Y:S01]  /*4630*/  FMUL R41, R41, R0.reuse ;  /* 0x0000000029297220 */ /* 0x080fe20000400000 */
[----:B------:R-:W-:Y:S01]  /*4640*/  F2FP.TF32.F32.PACK_B R9, R9 ;  /* 0x00000009ff09723e */ /* 0x000fe200024050ff */
[----:B------:R-:W-:Y:S01]  /*4650*/  @P2 STG.E desc[UR12][R6.64+0x4], R27 ;  /* 0x0000041b06002986 */ /* 0x000fe2000c10190c */
[C---:B------:R-:W-:Y:S01]  /*4660*/  ISETP.GT.AND P2, PT, R10.reuse, 0x8, P0 ;  /* 0x000000080a00780c */ /* 0x040fe20000744270 */
[-C--:B------:R-:W-:Y:S01]  /*4670*/  FMUL R43, R43, R0.reuse ;  /* 0x000000002b2b7220 */ /* 0x080fe20000400000 */
[----:B------:R-:W-:Y:S01]  /*4680*/  ISETP.GT.AND P0, PT, R3, 0x10, PT ;  /* 0x000000100300780c */ /* 0x000fe20003f04270 */
[-C--:B------:R-:W-:Y:S01]  /*4690*/  FMUL R45, R45, R0.reuse ;  /* 0x000000002d2d7220 */ /* 0x080fe20000400000 */
[----:B------:R-:W-:Y:S01]  /*46a0*/  F2FP.TF32.F32.PACK_B R29, R29 ;  /* 0x0000001dff1d723e */ /* 0x000fe200024050ff */
[----:B------:R1:W-:Y:S01]  /*46b0*/  @P4 STG.E desc[UR12][R4.64+0x20], R9 ;  /* 0x0000200904004986 */ /* 0x0003e2000c10190c */
[----:B------:R-:W-:Y:S01]  /*46c0*/  ISETP.GT.AND P3, PT, R10, 0x8, P3 ;  /* 0x000000080a00780c */ /* 0x000fe20001f64270 */
[-C--:B0-----:R-:W-:Y:S01]  /*46d0*/  FMUL R13, R34, R0.reuse ;  /* 0x00000000220d7220 */ /* 0x081fe20000400000 */
[C---:B------:R-:W-:Y:S01]  /*46e0*/  ISETP.GT.AND P5, PT, R10.reuse, RZ, P0 ;  /* 0x000000ff0a00720c */ /* 0x040fe200007a4270 */
[----:B------:R-:W-:Y:S01]  /*46f0*/  @P1 STG.E desc[UR12][R4.64+0x24], R29 ;  /* 0x0000241d04001986 */ /* 0x000fe2000c10190c */
[----:B------:R-:W-:Y:S01]  /*4700*/  F2FP.TF32.F32.PACK_B R11, R11 ;  /* 0x0000000bff0b723e */ /* 0x000fe200024050ff */
[-C--:B------:R-:W-:Y:S01]  /*4710*/  FMUL R47, R47, R0.reuse ;  /* 0x000000002f2f7220 */ /* 0x080fe20000400000 */
[----:B------:R-:W-:Y:S01]  /*4720*/  ISETP.GT.AND P1, PT, R3, 0x11, PT ;  /* 0x000000110300780c */ /* 0x000fe20003f24270 */
[-C--:B------:R-:W-:Y:S01]  /*4730*/  FMUL R49, R49, R0.reuse ;  /* 0x0000000031317220 */ /* 0x080fe20000400000 */
[----:B------:R-:W-:Y:S01]  /*4740*/  F2FP.TF32.F32.PACK_B R31, R31 ;  /* 0x0000001fff1f723e */ /* 0x000fe200024050ff */
[----:B------:R0:W-:Y:S01]  /*4750*/  @P2 STG.E desc[UR12][R6.64+0x20], R11 ;  /* 0x0000200b06002986 */ /* 0x0001e2000c10190c */
[----:B------:R-:W-:Y:S01]  /*4760*/  ISETP.GT.AND P4, PT, R10, RZ, P1 ;  /* 0x000000ff0a00720c */ /* 0x000fe20000f84270 */
[-C--:B-1----:R-:W-:Y:S01]  /*4770*/  FMUL R9, R32, R0.reuse ;  /* 0x0000000020097220 */ /* 0x082fe20000400000 */
[C---:B------:R-:W-:Y:S01]  /*4780*/  ISETP.GT.AND P2, PT, R10.reuse, 0x8, P0 ;  /* 0x000000080a00780c */ /* 0x040fe20000744270 */
[----:B------:R-:W-:Y:S01]  /*4790*/  @P3 STG.E desc[UR12][R6.64+0x24], R31 ;  /* 0x0000241f06003986 */ /* 0x000fe2000c10190c */
[----:B------:R-:W-:Y:S01]  /*47a0*/  ISETP.GT.AND P0, PT, R3, 0x18, PT ;  /* 0x000000180300780c */ /* 0x000fe20003f04270 */
[-C--:B------:R-:W-:Y:S01]  /*47b0*/  FMUL R51, R51, R0.reuse ;  /* 0x0000000033337220 */ /* 0x080fe20000400000 */
[----:B------:R-:W-:Y:S01]  /*47c0*/  F2FP.TF32.F32.PACK_B R9, R9 ;  /* 0x00000009ff09723e */ /* 0x000fe200024050ff */
[-C--:B------:R-:W-:Y:S01]  /*47d0*/  FMUL R53, R53, R0.reuse ;  /* 0x0000000035357220 */ /* 0x080fe20000400000 */
[C---:B------:R-:W-:Y:S01]  /*47e0*/  ISETP.GT.AND P3, PT, R10.reuse, 0x8, P1 ;  /* 0x000000080a00780c */ /* 0x040fe20000f64270 */
[-C--:B------:R-:W-:Y:S01]  /*47f0*/  FMUL R55, R55, R0.reuse ;  /* 0x0000000037377220 */ /* 0x080fe20000400000 */
[----:B------:R-:W-:Y:S01]  /*4800*/  F2FP.TF32.F32.PACK_B R33, R33 ;  /* 0x00000021ff21723e */ /* 0x000fe200024050ff */
[----:B------:R1:W-:Y:S01]  /*4810*/  @P5 STG.E desc[UR12][R4.64+0x40], R9 ;  /* 0x0000400904005986 */ /* 0x0003e2000c10190c */
[----:B------:R-:W-:Y:S01]  /*4820*/  ISETP.GT.AND P5, PT, R10, RZ, P0 ;  /* 0x000000ff0a00720c */ /* 0x000fe200007a4270 */
[-C--:B0-----:R-:W-:Y:S01]  /*4830*/  FMUL R11, R38, R0.reuse ;  /* 0x00000000260b7220 */ /* 0x081fe20000400000 */
[----:B------:R-:W-:Y:S01]  /*4840*/  F2FP.TF32.F32.PACK_B R13, R13 ;  /* 0x0000000dff0d723e */ /* 0x000fe200024050ff */
[----:B------:R-:W-:Y:S01]  /*4850*/  @P4 STG.E desc[UR12][R4.64+0x44], R33 ;  /* 0x0000442104004986 */ /* 0x000fe2000c10190c */
[----:B------:R-:W-:Y:S01]  /*4860*/  ISETP.GT.AND P1, PT, R3, 0x19, PT ;  /* 0x000000190300780c */ /* 0x000fe20003f24270 */
[-C--:B------:R-:W-:Y:S01]  /*4870*/  FMUL R57, R57, R0.reuse ;  /* 0x0000000039397220 */ /* 0x080fe20000400000 */
[----:B------:R-:W-:Y:S01]  /*4880*/  F2FP.TF32.F32.PACK_B R35, R35 ;  /* 0x00000023ff23723e */ /* 0x000fe200024050ff */
[----:B------:R0:W-:Y:S01]  /*4890*/  @P2 STG.E desc[UR12][R6.64+0x40], R13 ;  /* 0x0000400d06002986 */ /* 0x0001e2000c10190c */
[C---:B------:R-:W-:Y:S01]  /*48a0*/  ISETP.GT.AND P4, PT, R10.reuse, RZ, P1 ;  /* 0x000000ff0a00720c */ /* 0x040fe20000f84270 */
[-C--:B------:R-:W-:Y:S01]  /*48b0*/  FMUL R59, R59, R0.reuse ;  /* 0x000000003b3b7220 */ /* 0x080fe20000400000 */
[----:B------:R-:W-:Y:S01]  /*48c0*/  ISETP.GT.AND P2, PT, R10, 0x8, P0 ;  /* 0x000000080a00780c */ /* 0x000fe20000744270 */
[-C--:B-1----:R-:W-:Y:S01]  /*48d0*/  FMUL R9, R36, R0.reuse ;  /* 0x0000000024097220 */ /* 0x082fe20000400000 */
[----:B------:R-:W-:Y:S01]  /*48e0*/  ISETP.GT.AND P0, PT, R3, 0x20, PT ;  /* 0x000000200300780c */ /* 0x000fe20003f04270 */
[----:B------:R-:W-:Y:S01]  /*48f0*/  @P3 STG.E desc[UR12][R6.64+0x44], R35 ;  /* 0x0000442306003986 */ /* 0x000fe2000c10190c */
[----:B------:R-:W-:Y:S01]  /*4900*/  ISETP.GT.AND P3, PT, R10, 0x8, P1 ;  /* 0x000000080a00780c */ /* 0x000fe20000f64270 */
[-C--:B------:R-:W-:Y:S01]  /*4910*/  FMUL R61, R61, R0.reuse ;  /* 0x000000003d3d7220 */ /* 0x080fe20000400000 */
[----:B------:R-:W-:Y:S01]  /*4920*/  F2FP.TF32.F32.PACK_B R9, R9 ;  /* 0x00000009ff09723e */ /* 0x000fe200024050ff */
[-C--:B------:R-:W-:Y:S01]  /*4930*/  FMUL R63, R63, R0.reuse ;  /* 0x000000003f3f7220 */ /* 0x080fe20000400000 */
[----:B------:R-:W-:Y:S01]  /*4940*/  F2FP.TF32.F32.PACK_B R37, R37 ;  /* 0x00000025ff25723e */ /* 0x000fe200024050ff */
[-C--:B0-----:R-:W-:Y:S01]  /*4950*/  FMUL R13, R42, R0.reuse ;  /* 0x000000002a0d7220 */ /* 0x081fe20000400000 */
[----:B------:R-:W-:Y:S01]  /*4960*/  F2FP.TF32.F32.PACK_B R11, R11 ;  /* 0x0000000bff0b723e */ /* 0x000fe200024050ff */
[----:B------:R0:W-:Y:S01]  /*4970*/  @P5 STG.E desc[UR12][R4.64+0x60], R9 ;  /* 0x0000600904005986 */ /* 0x0001e2000c10190c */
[C---:B------:R-:W-:Y:S01]  /*4980*/  ISETP.GT.AND P5, PT, R10.reuse, RZ, P0 ;  /* 0x000000ff0a00720c */ /* 0x040fe200007a4270 */
[-C--:B------:R-:W-:Y:S01]  /*4990*/  FMUL R65, R65, R0.reuse ;  /* 0x0000000041417220 */ /* 0x080fe20000400000 */
[----:B------:R-:W-:Y:S01]  /*49a0*/  ISETP.GT.AND P1, PT, R3, 0x21, PT ;  /* 0x000000210300780c */ /* 0x000fe20003f24270 */
[----:B------:R-:W-:Y:S01]  /*49b0*/  @P4 STG.E desc[UR12][R4.64+0x64], R37 ;  /* 0x0000642504004986 */ /* 0x000fe2000c10190c */
[----:B------:R-:W-:Y:S01]  /*49c0*/  F2FP.TF32.F32.PACK_B R39, R39 ;  /* 0x00000027ff27723e */ /* 0x000fe200024050ff */
[-C--:B------:R-:W-:Y:S01]  /*49d0*/  FMUL R67, R67, R0.reuse ;  /* 0x0000000043437220 */ /* 0x080fe20000400000 */
[C---:B------:R-:W-:Y:S01]  /*49e0*/  ISETP.GT.AND P4, PT, R10.reuse, RZ, P1 ;  /* 0x000000ff0a00720c */ /* 0x040fe20000f84270 */
[----:B------:R1:W-:Y:S01]  /*49f0*/  @P2 STG.E desc[UR12][R6.64+0x60], R11 ;  /* 0x0000600b06002986 */ /* 0x0003e2000c10190c */
[----:B------:R-:W-:Y:S01]  /*4a00*/  ISETP.GT.AND P2, PT, R10, 0x8, P0 ;  /* 0x000000080a00780c */ /* 0x000fe20000744270 */
[-C--:B------:R-:W-:Y:S01]  /*4a10*/  FMUL R69, R69, R0.reuse ;  /* 0x0000000045457220 */ /* 0x080fe20000400000 */
[----:B------:R-:W-:Y:S01]  /*4a20*/  ISETP.GT.AND P0, PT, R3, 0x28, PT ;  /* 0x000000280300780c */ /* 0x000fe20003f04270 */
[-C--:B0-----:R-:W-:Y:S01]  /*4a30*/  FMUL R9, R40, R0.reuse ;  /* 0x0000000028097220 */ /* 0x081fe20000400000 */
[----:B------:R-:W-:Y:S01]  /*4a40*/  @P3 STG.E desc[UR12][R6.64+0x64], R39 ;  /* 0x0000642706003986 */ /* 0x000fe2000c10190c */
[----:B------:R-:W-:Y:S01]  /*4a50*/  ISETP.GT.AND P3, PT, R10, 0x8, P1 ;  /* 0x000000080a00780c */ /* 0x000fe20000f64270 */
[-C--:B------:R-:W-:Y:S01]  /*4a60*/  FMUL R71, R71, R0.reuse ;  /* 0x0000000047477220 */ /* 0x080fe20000400000 */
[----:B------:R-:W-:Y:S01]  /*4a70*/  F2FP.TF32.F32.PACK_B R41, R41 ;  /* 0x00000029ff29723e */ /* 0x000fe200024050ff */
[-C--:B------:R-:W-:Y:S01]  /*4a80*/  FMUL R73, R73, R0.reuse ;  /* 0x0000000049497220 */ /* 0x080fe20000400000 */
[----:B------:R-:W-:Y:S01]  /*4a90*/  F2FP.TF32.F32.PACK_B R9, R9 ;  /* 0x00000009ff09723e */ /* 0x000fe200024050ff */
[-C--:B------:R-:W-:Y:S01]  /*4aa0*/  FMUL R75, R75, R0.reuse ;  /* 0x000000004b4b7220 */ /* 0x080fe20000400000 */
[----:B------:R-:W-:Y:S01]  /*4ab0*/  F2FP.TF32.F32.PACK_B R13, R13 ;  /* 0x0000000dff0d723e */ /* 0x000fe200024050ff */
[-C--:B-1----:R-:W-:Y:S01]  /*4ac0*/  FMUL R11, R46, R0.reuse ;  /* 0x000000002e0b7220 */ /* 0x082fe20000400000 */
[----:B------:R-:W-:Y:S01]  /*4ad0*/  ISETP.GT.AND P1, PT, R3, 0x29, PT ;  /* 0x000000290300780c */ /* 0x000fe20003f24270 */
[----:B------:R0:W-:Y:S01]  /*4ae0*/  @P5 STG.E desc[UR12][R4.64+0x80], R9 ;  /* 0x0000800904005986 */ /* 0x0001e2000c10190c */
[C---:B------:R-:W-:Y:S01]  /*4af0*/  ISETP.GT.AND P5, PT, R10.reuse, RZ, P0 ;  /* 0x000000ff0a00720c */ /* 0x040fe200007a4270 */
[-C--:B------:R-:W-:Y:S01]  /*4b00*/  FMUL R77, R77, R0.reuse ;  /* 0x000000004d4d7220 */ /* 0x080fe20000400000 */
[----:B------:R-:W-:Y:S01]  /*4b10*/  F2FP.TF32.F32.PACK_B R43, R43 ;  /* 0x0000002bff2b723e */ /* 0x000fe200024050ff */
[----:B------:R-:W-:Y:S01]  /*4b20*/  @P4 STG.E desc[UR12][R4.64+0x84], R41 ;  /* 0x0000842904004986 */ /* 0x000fe2000c10190c */
[C---:B------:R-:W-:Y:S01]  /*4b30*/  ISETP.GT.AND P4, PT, R10.reuse, RZ, P1 ;  /* 0x000000ff0a00720c */ /* 0x040fe20000f84270 */
[-C--:B------:R-:W-:Y:S01]  /*4b40*/  FMUL R79, R79, R0.reuse ;  /* 0x000000004f4f7220 */ /* 0x080fe20000400000 */
[----:B------:R-:W-:Y:S01]  /*4b50*/  F2FP.TF32.F32.PACK_B R45, R45 ;  /* 0x0000002dff2d723e */ /* 0x000fe200024050ff */
        /* <DEDUP_REMOVED lines=12> */
[----:B------:R-:W-:Y:S01]  /*4c20*/  ISETP.GT.AND P1, PT, R3, 0x31, PT ;  /* 0x000000310300780c */ /* 0x000fe20003f24270 */
[-C--:B-1----:R-:W-:Y:S01]  /*4c30*/  FMUL R13, R50, R0.reuse ;  /* 0x00000000320d7220 */ /* 0x082fe20000400000 */
[----:B------:R-:W-:Y:S01]  /*4c40*/  F2FP.TF32.F32.PACK_B R47, R47 ;  /* 0x0000002fff2f723e */ /* 0x000fe200024050ff */
[----:B------:R0:W-:Y:S01]  /*4c50*/  @P5 STG.E desc[UR12][R4.64+0xa0], R9 ;  /* 0x0000a00904005986 */ /* 0x0001e2000c10190c */
[----:B------:R-:W-:Y:S01]  /*4c60*/  ISETP.GT.AND P5, PT, R10, RZ, P0 ;  /* 0x000000ff0a00720c */ /* 0x000fe200007a4270 */
[----:B------:R-:W-:Y:S01]  /*4c70*/  FMUL R17, R86, R0 ;  /* 0x0000000056117220 */ /* 0x000fe20000400000 */
[----:B------:R-:W-:Y:S01]  /*4c80*/  F2FP.TF32.F32.PACK_B R49, R49 ;  /* 0x00000031ff31723e */ /* 0x000fe200024050ff */
[----:B------:R-:W-:Y:S01]  /*4c90*/  @P4 STG.E desc[UR12][R4.64+0xa4], R45 ;  /* 0x0000a42d04004986 */ /* 0x000fe2000c10190c */
[----:B------:R-:W-:-:S02]  /*4ca0*/  ISETP.GT.AND P4, PT, R10, RZ, P1 ;  /* 0x000000ff0a00720c */ /* 0x000fc40000f84270 */
[----:B------:R-:W-:Y:S01]  /*4cb0*/  F2FP.TF32.F32.PACK_B R13, R13 ;  /* 0x0000000dff0d723e */ /* 0x000fe200024050ff */
[----:B------:R1:W-:Y:S01]  /*4cc0*/  @P2 STG.E desc[UR12][R6.64+0xa0], R11 ;  /* 0x0000a00b06002986 */ /* 0x0003e2000c10190c */
[----:B------:R-:W-:Y:S02]  /*4cd0*/  ISETP.GT.AND P2, PT, R10, 0x8, P0 ;  /* 0x000000080a00780c */ /* 0x000fe40000744270 */
[C---:B------:R-:W-:Y:S01]  /*4ce0*/  ISETP.GT.AND P0, PT, R3.reuse, 0x38, PT ;  /* 0x000000380300780c */ /* 0x040fe20003f04270 */
[----:B0-----:R-:W-:Y:S01]  /*4cf0*/  FMUL R9, R48, R0 ;  /* 0x0000000030097220 */ /* 0x001fe20000400000 */
[----:B------:R-:W-:Y:S01]  /*4d00*/  @P3 STG.E desc[UR12][R6.64+0xa4], R47 ;  /* 0x0000a42f06003986 */ /* 0x000fe2000c10190c */
[----:B------:R-:W-:Y:S02]  /*4d10*/  ISETP.GT.AND P3, PT, R10, 0x8, P1 ;  /* 0x000000080a00780c */ /* 0x000fe40000f64270 */
[----:B------:R-:W-:Y:S02]  /*4d20*/  ISETP.GT.AND P1, PT, R3, 0x39, PT ;  /* 0x000000390300780c */ /* 0x000fe40003f24270 */
[----:B------:R-:W-:-:S02]  /*4d30*/  F2FP.TF32.F32.PACK_B R9, R9 ;  /* 0x00000009ff09723e */ /* 0x000fc400024050ff */
[----:B------:R-:W-:Y:S01]  /*4d40*/  F2FP.TF32.F32.PACK_B R51, R51 ;  /* 0x00000033ff33723e */ /* 0x000fe200024050ff */
[----:B-1----:R-:W-:Y:S01]  /*4d50*/  FMUL R11, R54, R0 ;  /* 0x00000000360b7220 */ /* 0x002fe20000400000 */
[----:B------:R-:W-:Y:S01]  /*4d60*/  F2FP.TF32.F32.PACK_B R53, R53 ;  /* 0x00000035ff35723e */ /* 0x000fe200024050ff */
[----:B------:R0:W-:Y:S01]  /*4d70*/  @P5 STG.E desc[UR12][R4.64+0xc0], R9 ;  /* 0x0000c00904005986 */ /* 0x0001e2000c10190c */
[C---:B------:R-:W-:Y:S02]  /*4d80*/  ISETP.GT.AND P5, PT, R10.reuse, RZ, P0 ;  /* 0x000000ff0a00720c */ /* 0x040fe400007a4270 */
[----:B------:R-:W-:Y:S01]  /*4d90*/  F2FP.TF32.F32.PACK_B R11, R11 ;  /* 0x0000000bff0b723e */ /* 0x000fe200024050ff */
[----:B------:R-:W-:Y:S01]  /*4da0*/  @P4 STG.E desc[UR12][R4.64+0xc4], R49 ;  /* 0x0000c43104004986 */ /* 0x000fe2000c10190c */
[C---:B------:R-:W-:Y:S02]  /*4db0*/  ISETP.GT.AND P4, PT, R10.reuse, RZ, P1 ;  /* 0x000000ff0a00720c */ /* 0x040fe40000f84270 */
[----:B------:R-:W-:Y:S01]  /*4dc0*/  F2FP.TF32.F32.PACK_B R55, R55 ;  /* 0x00000037ff37723e */ /* 0x000fe200024050ff */
[----:B------:R1:W-:Y:S01]  /*4dd0*/  @P2 STG.E desc[UR12][R6.64+0xc0], R13 ;  /* 0x0000c00d06002986 */ /* 0x0003e2000c10190c */
[----:B------:R-:W-:-:S02]  /*4de0*/  ISETP.GT.AND P2, PT, R10, 0x8, P0 ;  /* 0x000000080a00780c */ /* 0x000fc40000744270 */
[C---:B------:R-:W-:Y:S01]  /*4df0*/  ISETP.GT.AND P0, PT, R3.reuse, 0x40, PT ;  /* 0x000000400300780c */ /* 0x040fe20003f04270 */
[-C--:B0-----:R-:W-:Y:S01]  /*4e00*/  FMUL R9, R52, R0.reuse ;  /* 0x0000000034097220 */ /* 0x081fe20000400000 */
[----:B------:R-:W-:Y:S01]  /*4e10*/  @P3 STG.E desc[UR12][R6.64+0xc4], R51 ;  /* 0x0000c43306003986 */ /* 0x000fe2000c10190c */
[----:B------:R-:W-:Y:S02]  /*4e20*/  ISETP.GT.AND P3, PT, R10, 0x8, P1 ;  /* 0x000000080a00780c */ /* 0x000fe40000f64270 */
[----:B------:R-:W-:Y:S02]  /*4e30*/  ISETP.GT.AND P1, PT, R3, 0x41, PT ;  /* 0x000000410300780c */ /* 0x000fe40003f24270 */
[----:B------:R-:W-:Y:S01]  /*4e40*/  F2FP.TF32.F32.PACK_B R9, R9 ;  /* 0x00000009ff09723e */ /* 0x000fe200024050ff */
[----:B-1----:R-:W-:Y:S01]  /*4e50*/  FMUL R13, R58, R0 ;  /* 0x000000003a0d7220 */ /* 0x002fe20000400000 */
[----:B------:R-:W-:-:S03]  /*4e60*/  F2FP.TF32.F32.PACK_B R57, R57 ;  /* 0x00000039ff39723e */ /* 0x000fc600024050ff */
[----:B------:R0:W-:Y:S01]  /*4e70*/  @P5 STG.E desc[UR12][R4.64+0xe0], R9 ;  /* 0x0000e00904005986 */ /* 0x0001e2000c10190c */
[C---:B------:R-:W-:Y:S02]  /*4e80*/  ISETP.GT.AND P5, PT, R10.reuse, RZ, P0 ;  /* 0x000000ff0a00720c */ /* 0x040fe400007a4270 */
[----:B------:R-:W-:Y:S01]  /*4e90*/  F2FP.TF32.F32.PACK_B R13, R13 ;  /* 0x0000000dff0d723e */ /* 0x000fe200024050ff */
[----:B------:R-:W-:Y:S01]  /*4ea0*/  @P4 STG.E desc[UR12][R4.64+0xe4], R53 ;  /* 0x0000e43504004986 */ /* 0x000fe2000c10190c */
[C---:B------:R-:W-:Y:S02]  /*4eb0*/  ISETP.GT.AND P4, PT, R10.reuse, RZ, P1 ;  /* 0x000000ff0a00720c */ /* 0x040fe40000f84270 */
[----:B------:R-:W-:Y:S01]  /*4ec0*/  F2FP.TF32.F32.PACK_B R59, R59 ;  /* 0x0000003bff3b723e */ /* 0x000fe200024050ff */
[----:B------:R1:W-:Y:S01]  /*4ed0*/  @P2 STG.E desc[UR12][R6.64+0xe0], R11 ;  /* 0x0000e00b06002986 */ /* 0x0003e2000c10190c */
[----:B------:R-:W-:Y:S02]  /*4ee0*/  ISETP.GT.AND P2, PT, R10, 0x8, P0 ;  /* 0x000000080a00780c */ /* 0x000fe40000744270 */
[----:B------:R-:W-:Y:S01]  /*4ef0*/  ISETP.GT.AND P0, PT, R3, 0x48, PT ;  /* 0x000000480300780c */ /* 0x000fe20003f04270 */
[----:B0-----:R-:W-:Y:S01]  /*4f00*/  FMUL R9, R56, R0 ;  /* 0x0000000038097220 */ /* 0x001fe20000400000 */
[----:B------:R-:W-:Y:S01]  /*4f10*/  @P3 STG.E desc[UR12][R6.64+0xe4], R55 ;  /* 0x0000e43706003986 */ /* 0x000fe2000c10190c */
[----:B------:R-:W-:-:S02]  /*4f20*/  ISETP.GT.AND P3, PT, R10, 0x8, P1 ;  /* 0x000000080a00780c */ /* 0x000fc40000f64270 */
        /* <DEDUP_REMOVED lines=54> */
[C---:B------:R-:W-:Y:S01]  /*5290*/  ISETP.GT.AND P0, PT, R10.reuse, 0x8, P0 ;  /* 0x000000080a00780c */ /* 0x040fe20000704270 */
[----:B------:R-:W-:Y:S01]  /*52a0*/  @P4 STG.E desc[UR12][R4.64+0x164], R69 ;  /* 0x0001644504004986 */ /* 0x000fe2000c10190c */
[----:B------:R-:W-:Y:S02]  /*52b0*/  ISETP.GT.AND P4, PT, R3, 0x69, PT ;  /* 0x000000690300780c */ /* 0x000fe40003f84270 */
[----:B------:R-:W-:Y:S01]  /*52c0*/  F2FP.TF32.F32.PACK_B R13, R13 ;  /* 0x0000000dff0d723e */ /* 0x000fe200024050ff */
[----:B------:R1:W-:Y:S01]  /*52d0*/  @P2 STG.E desc[UR12][R6.64+0x160], R11 ;  /* 0x0001600b06002986 */ /* 0x0003e2000c10190c */
[C---:B------:R-:W-:Y:S02]  /*52e0*/  ISETP.GT.AND P2, PT, R10.reuse, RZ, P1 ;  /* 0x000000ff0a00720c */ /* 0x040fe40000f44270 */
[----:B------:R-:W-:Y:S01]  /*52f0*/  ISETP.GT.AND P1, PT, R10, 0x8, P1 ;  /* 0x000000080a00780c */ /* 0x000fe20000f24270 */
[----:B0-----:R-:W-:Y:S01]  /*5300*/  FMUL R9, R72, R0 ;  /* 0x0000000048097220 */ /* 0x001fe20000400000 */
[----:B------:R-:W-:Y:S01]  /*5310*/  @P3 STG.E desc[UR12][R6.64+0x164], R71 ;  /* 0x0001644706003986 */ /* 0x000fe2000c10190c */
[----:B------:R-:W-:-:S02]  /*5320*/  ISETP.GT.AND P6, PT, R10, RZ, P4 ;  /* 0x000000ff0a00720c */ /* 0x000fc400027c4270 */
[----:B------:R-:W-:Y:S02]  /*5330*/  F2FP.TF32.F32.PACK_B R75, R75 ;  /* 0x0000004bff4b723e */ /* 0x000fe400024050ff */
[----:B------:R-:W-:Y:S02]  /*5340*/  F2FP.TF32.F32.PACK_B R9, R9 ;  /* 0x00000009ff09723e */ /* 0x000fe400024050ff */
[----:B------:R-:W-:Y:S01]  /*5350*/  F2FP.TF32.F32.PACK_B R77, R77 ;  /* 0x0000004dff4d723e */ /* 0x000fe200024050ff */
[----:B-1----:R-:W-:Y:S01]  /*5360*/  FMUL R11, R78, R0 ;  /* 0x000000004e0b7220 */ /* 0x002fe20000400000 */
[C---:B------:R-:W-:Y:S01]  /*5370*/  ISETP.GT.AND P4, PT, R10.reuse, 0x8, P4 ;  /* 0x000000080a00780c */ /* 0x040fe20002784270 */
[----:B------:R0:W-:Y:S01]  /*5380*/  @P5 STG.E desc[UR12][R4.64+0x180], R9 ;  /* 0x0001800904005986 */ /* 0x0001e2000c10190c */
[C---:B------:R-:W-:Y:S02]  /*5390*/  ISETP.GT.AND P5, PT, R3.reuse, 0x68, PT ;  /* 0x000000680300780c */ /* 0x040fe40003fa4270 */
[----:B------:R-:W-:Y:S01]  /*53a0*/  F2FP.TF32.F32.PACK_B R11, R11 ;  /* 0x0000000bff0b723e */ /* 0x000fe200024050ff */
[----:B------:R-:W-:Y:S01]  /*53b0*/  @P2 STG.E desc[UR12][R4.64+0x184], R73 ;  /* 0x0001844904002986 */ /* 0x000fe2000c10190c */
[C---:B------:R-:W-:Y:S01]  /*53c0*/  ISETP.GT.AND P3, PT, R10.reuse, RZ, P5 ;  /* 0x000000ff0a00720c */ /* 0x040fe20002f64270 */
[----:B------:R-:W-:Y:S01]  /*53d0*/  @P6 IMAD.MOV.U32 R2, RZ, RZ, R4 ;  /* 0x000000ffff026224 */ /* 0x000fe200078e0004 */
[----:B------:R-:W-:Y:S01]  /*53e0*/  ISETP.GT.AND P5, PT, R10, 0x8, P5 ;  /* 0x000000080a00780c */ /* 0x000fe20002fa4270 */
[----:B------:R1:W-:Y:S01]  /*53f0*/  @P0 STG.E desc[UR12][R6.64+0x180], R13 ;  /* 0x0001800d06000986 */ /* 0x0003e2000c10190c */
[----:B------:R-:W-:-:S02]  /*5400*/  ISETP.GT.AND P2, PT, R3, 0x71, PT ;  /* 0x000000710300780c */ /* 0x000fc40003f44270 */
[C---:B------:R-:W-:Y:S01]  /*5410*/  ISETP.GT.AND P0, PT, R3.reuse, 0x79, PT ;  /* 0x000000790300780c */ /* 0x040fe20003f04270 */
[-C--:B0-----:R-:W-:Y:S01]  /*5420*/  FMUL R9, R76, R0.reuse ;  /* 0x000000004c097220 */ /* 0x081fe20000400000 */
[----:B------:R-:W-:Y:S01]  /*5430*/  @P1 STG.E desc[UR12][R6.64+0x184], R75 ;  /* 0x0001844b06001986 */ /* 0x000fe2000c10190c */
[C---:B------:R-:W-:Y:S02]  /*5440*/  ISETP.GT.AND P1, PT, R3.reuse, 0x78, PT ;  /* 0x000000780300780c */ /* 0x040fe40003f24270 */
[----:B------:R-:W-:Y:S02]  /*5450*/  F2FP.TF32.F32.PACK_B R79, R79 ;  /* 0x0000004fff4f723e */ /* 0x000fe400024050ff */
[----:B------:R-:W-:Y:S02]  /*5460*/  F2FP.TF32.F32.PACK_B R9, R9 ;  /* 0x00000009ff09723e */ /* 0x000fe400024050ff */
[----:B------:R-:W-:Y:S01]  /*5470*/  F2FP.TF32.F32.PACK_B R81, R81 ;  /* 0x00000051ff51723e */ /* 0x000fe200024050ff */
[----:B-1----:R-:W-:Y:S01]  /*5480*/  FMUL R13, R82, R0 ;  /* 0x00000000520d7220 */ /* 0x002fe20000400000 */
[----:B------:R-:W-:Y:S01]  /*5490*/  F2FP.TF32.F32.PACK_B R83, R83 ;  /* 0x00000053ff53723e */ /* 0x000fe200024050ff */
[----:B------:R0:W-:Y:S01]  /*54a0*/  @P3 STG.E desc[UR12][R4.64+0x1a0], R9 ;  /* 0x0001a00904003986 */ /* 0x0001e2000c10190c */
[----:B------:R-:W-:Y:S01]  /*54b0*/  ISETP.GT.AND P3, PT, R3, 0x70, PT ;  /* 0x000000700300780c */ /* 0x000fe20003f64270 */
[----:B------:R-:W-:Y:S01]  /*54c0*/  @P6 IMAD.MOV.U32 R3, RZ, RZ, R5 ;  /* 0x000000ffff036224 */ /* 0x000fe200078e0005 */
[----:B------:R-:W-:-:S02]  /*54d0*/  F2FP.TF32.F32.PACK_B R13, R13 ;  /* 0x0000000dff0d723e */ /* 0x000fc400024050ff */
[----:B------:R-:W-:Y:S02]  /*54e0*/  F2FP.TF32.F32.PACK_B R15, R15 ;  /* 0x0000000fff0f723e */ /* 0x000fe400024050ff */
[----:B------:R1:W-:Y:S01]  /*54f0*/  @P6 STG.E desc[UR12][R2.64+0x1a4], R77 ;  /* 0x0001a44d02006986 */ /* 0x0003e2000c10190c */
[C---:B------:R-:W-:Y:S02]  /*5500*/  ISETP.GT.AND P6, PT, R10.reuse, RZ, P3 ;  /* 0x000000ff0a00720c */ /* 0x040fe40001fc4270 */
[----:B------:R-:W-:Y:S01]  /*5510*/  ISETP.GT.AND P3, PT, R10, 0x8, P3 ;  /* 0x000000080a00780c */ /* 0x000fe20001f64270 */
[-C--:B0-----:R-:W-:Y:S01]  /*5520*/  FMUL R9, R80, R0.reuse ;  /* 0x0000000050097220 */ /* 0x081fe20000400000 */
[----:B------:R-:W-:Y:S01]  /*5530*/  F2FP.TF32.F32.PACK_B R85, R85 ;  /* 0x00000055ff55723e */ /* 0x000fe200024050ff */
[----:B------:R-:W-:Y:S01]  /*5540*/  FMUL R0, R87, R0 ;  /* 0x0000000057007220 */ /* 0x000fe20000400000 */
[----:B------:R-:W-:Y:S02]  /*5550*/  F2FP.TF32.F32.PACK_B R17, R17 ;  /* 0x00000011ff11723e */ /* 0x000fe400024050ff */
[----:B------:R-:W-:Y:S01]  /*5560*/  F2FP.TF32.F32.PACK_B R9, R9 ;  /* 0x00000009ff09723e */ /* 0x000fe200024050ff */
[----:B-1----:R-:W-:-:S02]  /*5570*/  @P5 IMAD.MOV.U32 R2, RZ, RZ, R6 ;  /* 0x000000ffff025224 */ /* 0x002fc400078e0006 */
[----:B------:R-:W-:-:S05]  /*5580*/  @P5 IMAD.MOV.U32 R3, RZ, RZ, R7 ;  /* 0x000000ffff035224 */ /* 0x000fca00078e0007 */
[----:B------:R0:W-:Y:S01]  /*5590*/  @P5 STG.E desc[UR12][R2.64+0x1a0], R11 ;  /* 0x0001a00b02005986 */ /* 0x0001e2000c10190c */
[C---:B------:R-:W-:Y:S02]  /*55a0*/  ISETP.GT.AND P5, PT, R10.reuse, RZ, P2 ;  /* 0x000000ff0a00720c */ /* 0x040fe400017a4270 */
[----:B------:R-:W-:Y:S01]  /*55b0*/  ISETP.GT.AND P2, PT, R10, 0x8, P2 ;  /* 0x000000080a00780c */ /* 0x000fe20001744270 */
[----:B0-----:R-:W-:Y:S02]  /*55c0*/  @P4 IMAD.MOV.U32 R2, RZ, RZ, R6 ;  /* 0x000000ffff024224 */ /* 0x001fe400078e0006 */
        /* <DEDUP_REMOVED lines=11> */
[----:B------:R0:W-:Y:S02]  /*5680*/  @P5 STG.E desc[UR12][R2.64+0x1c4], R81 ;  /* 0x0001c45102005986 */ /* 0x0001e4000c10190c */
        /* <DEDUP_REMOVED lines=8> */
[----:B------:R0:W-:Y:S04]  /*5710*/  @P4 STG.E desc[UR12][R2.64+0x1e0], R15 ;  /* 0x0001e00f02004986 */ /* 0x0001e8000c10190c */
[----:B------:R1:W-:Y:S01]  /*5720*/  @P6 STG.E desc[UR12][R4.64+0x1e4], R85 ;  /* 0x0001e45504006986 */ /* 0x0003e2000c10190c */
[----:B0-----:R-:W-:Y:S02]  /*5730*/  @P1 IMAD.MOV.U32 R2, RZ, RZ, R6 ;  /* 0x000000ffff021224 */ /* 0x001fe400078e0006 */
[----:B------:R-:W-:-:S05]  /*5740*/  @P1 IMAD.MOV.U32 R3, RZ, RZ, R7 ;  /* 0x000000ffff031224 */ /* 0x000fca00078e0007 */
[----:B------:R1:W-:Y:S01]  /*5750*/  @P1 STG.E desc[UR12][R2.64+0x1e0], R17 ;  /* 0x0001e01102001986 */ /* 0x0003e2000c10190c */
[----:B------:R-:W-:Y:S05]  /*5760*/  @!P0 EXIT ;  /* 0x000000000000894d */ /* 0x000fea0003800000 */
[----:B-1----:R-:W-:-:S05]  /*5770*/  F2FP.TF32.F32.PACK_B R3, R0 ;  /* 0x00000000ff03723e */ /* 0x002fca00024050ff */
[----:B------:R-:W-:Y:S01]  /*5780*/  STG.E desc[UR12][R6.64+0x1e4], R3 ;  /* 0x0001e40306007986 */ /* 0x000fe2000c10190c */
[----:B------:R-:W-:Y:S05]  /*5790*/  EXIT ;  /* 0x000000000000794d */ /* 0x000fea0003800000 */
.L_x_14:
[----:B------:R-:W-:-:S13]  /*57a0*/  ISETP.NE.AND P0, PT, R8, RZ, PT ;  /* 0x000000ff0800720c */ /* 0x000fda0003f05270 */
[----:B------:R-:W-:Y:S05]  /*57b0*/  @P0 EXIT ;  /* 0x000000000000094d */ /* 0x000fea0003800000 */
[----:B------:R-:W-:-:S13]  /*57c0*/  ELECT P0, URZ, PT ;  /* 0x00000000003f782f */ /* 0x000fda0003800000 */
[----:B------:R-:W-:Y:S05]  /*57d0*/  @!P0 BRA `(.L_x_153) ;  /* 0x0000000800108947 */ /* 0x000fea0003800000 */
[----:B------:R-:W-:-:S13]  /*57e0*/  ISETP.GE.AND P0, PT, R6, 0x1, PT ;  /* 0x000000010600780c */ /* 0x000fda0003f06270 */
[----:B------:R-:W-:Y:S05]  /*57f0*/  @!P0 BRA `(.L_x_153) ;  /* 0x0000000800088947 */ /* 0x000fea0003800000 */
[----:B------:R-:W2:Y:S01]  /*5800*/  S2R R3, SR_CgaCtaId ;  /* 0x0000000000037919 */ /* 0x000ea20000008800 */
[----:B------:R-:W-:Y:S01]  /*5810*/  IMAD.SHL.U32 R22, R11, 0x40, RZ ;  /* 0x000000400b167824 */ /* 0x000fe200078e00ff */
[----:B------:R-:W-:Y:S01]  /*5820*/  ULDC UR4, c[0x0][0x384] ;  /* 0x0000e10000047ab9 */ /* 0x000fe20000000800 */
[----:B------:R-:W-:Y:S01]  /*5830*/  LOP3.LUT P0, RZ, R10, 0x1f, RZ, 0xc0, !PT ;  /* 0x0000001f0aff7812 */ /* 0x000fe2000780c0ff */
[----:B------:R-:W-:Y:S01]  /*5840*/  ULDC UR5, c[0x0][0x388] ;  /* 0x0000e20000057ab9 */ /* 0x000fe20000000800 */
[----:B------:R-:W-:Y:S01]  /*5850*/  ISETP.NE.AND P1, PT, R12, RZ, PT ;  /* 0x000000ff0c00720c */ /* 0x000fe20003f25270 */
[----:B------:R-:W-:Y:S01]  /*5860*/  VIADD R24, R6, 0x1 ;  /* 0x0000000106187836 */ /* 0x000fe20000000000 */
[----:B------:R-:W-:Y:S01]  /*5870*/  ISETP.NE.OR P0, PT, R12, RZ, !P0 ;  /* 0x000000ff0c00720c */ /* 0x000fe20004705670 */
[----:B------:R-:W-:Y:S01]  /*5880*/  IMAD.MOV.U32 R5, RZ, RZ, 0x1 ;  /* 0x00000001ff057424 */ /* 0x000fe200078e00ff */
[----:B------:R-:W-:Y:S01]  /*5890*/  LOP3.LUT R23, R4, 0x2, RZ, 0xfc, !PT ;  /* 0x0000000204177812 */ /* 0x000fe200078efcff */
[----:B------:R-:W-:Y:S01]  /*58a0*/  IMAD.MOV.U32 R7, RZ, RZ, RZ ;  /* 0x000000ffff077224 */ /* 0x000fe200078e00ff */
[----:B------:R-:W-:-:S02]  /*58b0*/  CS2R R8, SRZ ;  /* 0x0000000000087805 */ /* 0x000fc4000001ff00 */
[----:B------:R-:W-:Y:S01]  /*58c0*/  CS2R R10, SRZ ;  /* 0x00000000000a7805 */ /* 0x000fe2000001ff00 */
[----:B--2--5:R-:W-:-:S05]  /*58d0*/  IMAD.SHL.U32 R0, R3, 0x40, RZ ;  /* 0x0000004003007824 */ /* 0x024fca00078e00ff */
[----:B------:R-:W-:-:S05]  /*58e0*/  LOP3.LUT R0, R0, 0x40, RZ, 0xc0, !PT ;  /* 0x0000004000007812 */ /* 0x000fca00078ec0ff */
[----:B---3--:R-:W-:Y:S02]  /*58f0*/  IMAD R2, R13, 0x80, R0 ;  /* 0x000000800d027824 */ /* 0x008fe400078e0200 */
[----:B------:R-:W-:Y:S02]  /*5900*/  IMAD.SHL.U32 R0, R3, 0x800, RZ ;  /* 0x0000080003007824 */ /* 0x000fe400078e00ff */
[----:B------:R-:W-:-:S03]  /*5910*/  IMAD.HI.U32 R3, R22, UR4, RZ ;  /* 0x0000000416037c27 */ /* 0x000fc6000f8e00ff */
[----:B------:R-:W-:Y:S02]  /*5920*/  LOP3.LUT R0, R0, 0x800, RZ, 0xc0, !PT ;  /* 0x0000080000007812 */ /* 0x000fe400078ec0ff */
[----:B------:R-:W-:-:S07]  /*5930*/  SHF.R.U32.HI R3, RZ, UR5, R3 ;  /* 0x00000005ff037c19 */ /* 0x000fce0008011603 */
.L_x_157:
[----:B------:R-:W0:Y:S01]  /*5940*/  S2R R13, SR_CgaCtaId ;  /* 0x00000000000d7919 */ /* 0x000e220000008800 */
[----:B------:R-:W-:-:S04]  /*5950*/  MOV R12, 0x400 ;  /* 0x00000400000c7802 */ /* 0x000fc80000000f00 */
[----:B0-----:R-:W-:Y:S02]  /*5960*/  LEA R14, R13, R12, 0x18 ;  /* 0x0000000c0d0e7211 */ /* 0x001fe400078ec0ff */
[----:B------:R-:W-:-:S03]  /*5970*/  SHF.L.U32 R12, R5, 0x1f, RZ ;  /* 0x0000001f050c7819 */ /* 0x000fc600000006ff */
[----:B------:R-:W-:-:S07]  /*5980*/  IMAD R13, R7, 0x8, R14 ;  /* 0x00000008070d7824 */ /* 0x000fce00078e020e */
.L_x_154:
[----:B0-----:R0:W1:Y:S02]  /*5990*/  SYNCS.PHASECHK.TRANS64.TRYWAIT P2, [R13+URZ+0x36048], R12 ;  /* 0x0360480c0d0075a7 */ /* 0x001064000804017f */
[----:B-1----:R-:W-:Y:S05]  /*59a0*/  @!P2 NANOSLEEP.SYNCS 0x989680 ;  /* 0x009896800000a95d */ /* 0x002fea0003900000 */
[----:B------:R-:W1:Y:S02]  /*59b0*/  @!P2 SYNCS.PHASECHK.TRANS64 P2, [R13+URZ+0x36048], R12 ;  /* 0x0360480c0d00a5a7 */ /* 0x000e64000804007f */
[----:B-1----:R-:W-:Y:S05]  /*59c0*/  @!P2 BRA `(.L_x_154) ;  /* 0xfffffffc00f0a947 */ /* 0x002fea000383ffff */
[----:B0-----:R-:W0:Y:S02]  /*59d0*/  @!P1 LDC R12, c[0x0][0x580] ;  /* 0x00016000ff0c9b82 */ /* 0x001e240000000800 */
[----:B0-----:R0:W-:Y:S02]  /*59e0*/  @!P1 SYNCS.ARRIVE.TRANS64 RZ, [R13+URZ+0x36000], R12 ;  /* 0x0360000c0dff99a7 */ /* 0x0011e4000800003f */
[----:B0-----:R-:W-:-:S04]  /*59f0*/  PRMT R12, R23, 0x9910, RZ ;  /* 0x00009910170c7816 */ /* 0x001fc800000000ff */
[----:B------:R-:W-:-:S13]  /*5a00*/  ISETP.NE.AND P2, PT, R12, 0x2, PT ;  /* 0x000000020c00780c */ /* 0x000fda0003f45270 */
[----:B------:R-:W-:Y:S05]  /*5a10*/  @P2 BRA `(.L_x_155) ;  /* 0x0000000000042947 */ /* 0x000fea0003800000 */
[----:B------:R-:W-:Y:S01]  /*5a20*/  BPT.TRAP 0x1 ;  /* 0x000000040000795c */ /* 0x000fe20000300000 */
.L_x_155:
[----:B------:R-:W-:Y:S05]  /*5a30*/  @P0 BRA `(.L_x_156) ;  /* 0x0000000000040947 */ /* 0x000fea0003800000 */
[----:B------:R-:W-:Y:S01]  /*5a40*/  BPT.TRAP 0x1 ;  /* 0x000000040000795c */ /* 0x000fe20000300000 */
.L_x_156:
[----:B------:R-:W0:Y:S01]  /*5a50*/  LDC R15, c[0x0][0x380] ;  /* 0x0000e000ff0f7b82 */ /* 0x000e220000000800 */
[----:B------:R-:W-:Y:S01]  /*5a60*/  R2UR UR4, R3 ;  /* 0x00000000030472ca */ /* 0x000fe200000e0000 */
[----:B------:R-:W-:Y:S01]  /*5a70*/  ULDC UR24, c[0x0][0x38c] ;  /* 0x0000e30000187ab9 */ /* 0x000fe20000000800 */
[----:B------:R-:W-:Y:S01]  /*5a80*/  R2UR UR13, R22 ;  /* 0x00000000160d72ca */ /* 0x000fe200000e0000 */
[----:B------:R-:W-:Y:S01]  /*5a90*/  UISETP.NE.AND UP0, UPT, UR24, 0x1, UPT ;  /* 0x000000011800788c */ /* 0x000fe2000bf05270 */
[----:B------:R-:W-:Y:S01]  /*5aa0*/  R2UR UR17, R13 ;  /* 0x000000000d1172ca */ /* 0x000fe200000e0000 */
[----:B------:R-:W-:Y:S01]  /*5ab0*/  ULDC UR12, c[0x0][0x3ec] ;  /* 0x0000fb00000c7ab9 */ /* 0x000fe20000000800 */
[----:B------:R-:W-:Y:S01]  /*5ac0*/  R2UR UR10, R14 ;  /* 0x000000000e0a72ca */ /* 0x000fe200000e0000 */
[----:B------:R-:W1:Y:S01]  /*5ad0*/  LDC.64 R16, c[0x0][0x3f8] ;  /* 0x0000fe00ff107b82 */ /* 0x000e620000000a00 */
[----:B------:R-:W-:Y:S01]  /*5ae0*/  R2UR UR16, R7 ;  /* 0x00000000071072ca */ /* 0x000fe200000e0000 */
[----:B------:R-:W-:Y:S01]  /*5af0*/  VIADD R24, R24, 0xffffffff ;  /* 0xffffffff18187836 */ /* 0x000fe20000000000 */
[----:B------:R-:W-:Y:S01]  /*5b00*/  R2UR UR18, R10 ;  /* 0x000000000a1272ca */ /* 0x000fe200000e0000 */
[----:B------:R-:W-:Y:S01]  /*5b10*/  ULDC.64 UR28, c[0x0][0x198] ;  /* 0x00006600001c7ab9 */ /* 0x000fe20000000a00 */
[----:B------:R-:W-:Y:S01]  /*5b20*/  ULDC.64 UR20, c[0x0][0x3f0] ;  /* 0x0000fc0000147ab9 */ /* 0x000fe20000000a00 */
[----:B------:R-:W-:Y:S01]  /*5b30*/  UMOV UR31, 0x30000 ;  /* 0x00030000001f7882 */ /* 0x000fe20000000000 */
[----:B------:R-:W-:Y:S01]  /*5b40*/  @UP0 ULDC.64 UR8, c[0x0][0x390] ;  /* 0x0000e40000080ab9 */ /* 0x000fe20000000a00 */
[----:B------:R-:W1:Y:S01]  /*5b50*/  LDC.64 R18, c[0x0][0x3d0] ;  /* 0x0000f400ff127b82 */ /* 0x000e620000000a00 */
[----:B------:R-:W-:Y:S01]  /*5b60*/  ISETP.GT.AND P6, PT, R24, 0x1, PT ;  /* 0x000000011800780c */ /* 0x000fe20003fc4270 */
[----:B------:R-:W-:Y:S01]  /*5b70*/  UIADD3 UR17, UR17, 0x36000, URZ ;  /* 0x0003600011117890 */ /* 0x000fe2000fffe03f */
[----:B------:R-:W-:Y:S01]  /*5b80*/  UMOV UR26, 0x0 ;  /* 0x00000000001a7882 */ /* 0x000fe20000000000 */
[----:B------:R-:W-:-:S02]  /*5b90*/  UMOV UR27, 0x10000000 ;  /* 0x10000000001b7882 */ /* 0x000fc40000000000 */
[----:B------:R-:W-:Y:S01]  /*5ba0*/  ULEA UR16, UR16, UR10, 0xd ;  /* 0x0000000a10107291 */ /* 0x000fe2000f8e683f */
[----:B0-----:R-:W-:Y:S01]  /*5bb0*/  ISETP.NE.AND P2, PT, R15, 0x1, PT ;  /* 0x000000010f00780c */ /* 0x001fe20003f45270 */
[----:B------:R-:W0:Y:S01]  /*5bc0*/  LDC R20, c[0x0][0x400] ;  /* 0x00010000ff147b82 */ /* 0x000e220000000800 */
[----:B------:R-:W-:-:S11]  /*5bd0*/  USHF.L.U32 UR18, UR18, 0x5, URZ ;  /* 0x0000000512127899 */ /* 0x000fd6000800063f */
[----:B------:R-:W-:Y:S01]  /*5be0*/  @P2 IMAD.U32 R12, RZ, RZ, UR4 ;  /* 0x00000004ff0c2e24 */ /* 0x000fe2000f8e00ff */
[----:B------:R-:W-:Y:S01]  /*5bf0*/  ULDC.64 UR4, c[0x0][0x3c8] ;  /* 0x0000f20000047ab9 */ /* 0x000fe20000000a00 */
[----:B-1----:R-:W-:-:S03]  /*5c00*/  IMAD R13, R9, R18, R17 ;  /* 0x00000012090d7224 */ /* 0x002fc600078e0211 */
[----:B------:R-:W-:Y:S01]  /*5c10*/  @P2 R2UR UR13, R12 ;  /* 0x000000000c0d22ca */ /* 0x000fe200000e0000 */
[C---:B------:R-:W-:Y:S02]  /*5c20*/  IMAD R12, R7.reuse, 0x1000, R0 ;  /* 0x00001000070c7824 */ /* 0x040fe400078e0200 */
[----:B------:R-:W-:Y:S02]  /*5c30*/  VIADD R7, R7, 0x1 ;  /* 0x0000000107077836 */ /* 0x000fe40000000000 */
[----:B------:R-:W-:Y:S02]  /*5c40*/  IMAD R21, R12, 0x4, R14 ;  /* 0x000000040c157824 */ /* 0x000fe400078e020e */
[----:B------:R-:W-:Y:S01]  /*5c50*/  IMAD R12, R11, UR5, R16 ;  /* 0x000000050b0c7c24 */ /* 0x000fe2000f8e0210 */
[----:B------:R-:W-:Y:S01]  /*5c60*/  ULDC UR5, c[0x0][0x398] ;  /* 0x0000e60000057ab9 */ /* 0x000fe20000000800 */
[----:B------:R-:W1:Y:S01]  /*5c70*/  LDC.64 R16, c[0x0][0x3e0] ;  /* 0x0000f800ff107b82 */ /* 0x000e620000000a00 */
[----:B------:R-:W-:Y:S01]  /*5c80*/  VIADD R14, R10, 0x1 ;  /* 0x000000010a0e7836 */ /* 0x000fe20000000000 */
[----:B------:R-:W-:Y:S01]  /*5c90*/  R2UR UR23, R21 ;  /* 0x00000000151772ca */ /* 0x000fe200000e0000 */
[----:B------:R-:W-:Y:S01]  /*5ca0*/  IMAD.U32 R13, R13, 0x20, R12 ;  /* 0x000000200d0d7824 */ /* 0x000fe200078e000c */
[----:B------:R-:W-:Y:S01]  /*5cb0*/  UIMAD.WIDE.U32 UR6, UR13, UR8, URZ ;  /* 0x000000080d0672a5 */ /* 0x000fe2000f8e003f */
[----:B0-----:R-:W-:Y:S01]  /*5cc0*/  IMAD R10, R8, R19, R20 ;  /* 0x00000013080a7224 */ /* 0x001fe200078e0214 */
[----:B------:R-:W-:Y:S01]  /*5cd0*/  ISETP.NE.AND P2, PT, R14, UR15, PT ;  /* 0x0000000f0e007c0c */ /* 0x000fe2000bf45270 */
[----:B------:R-:W-:Y:S01]  /*5ce0*/  UIADD3 UR6, -UR13, URZ, URZ ;  /* 0x0000003f0d067290 */ /* 0x000fe2000fffe13f */
[----:B------:R-:W-:Y:S01]  /*5cf0*/  ISETP.NE.AND P5, PT, R7, 0x9, PT ;  /* 0x000000090700780c */ /* 0x000fe20003fa5270 */
[----:B------:R-:W-:Y:S01]  /*5d00*/  UMOV UR14, UR13 ;  /* 0x0000000d000e7c82 */ /* 0x000fe20008000000 */
[----:B------:R-:W-:Y:S01]  /*5d10*/  @UP0 USHF.R.U32.HI UR14, URZ, UR9, UR7 ;  /* 0x000000093f0e0299 */ /* 0x000fe20008011607 */
[----:B------:R-:W-:Y:S01]  /*5d20*/  IMAD.U32 R10, R10, 0x400, R13 ;  /* 0x000004000a0a7824 */ /* 0x000fe200078e000d */
[----:B------:R-:W-:Y:S01]  /*5d30*/  UISETP.NE.AND UP0, UPT, UR5, 0x1, UPT ;  /* 0x000000010500788c */ /* 0x000fe2000bf05270 */
[----:B------:R-:W-:Y:S01]  /*5d40*/  IMAD R12, R15, UR6, R22 ;  /* 0x000000060f0c7c24 */ /* 0x000fe2000f8e0216 */
[----:B------:R-:W-:Y:S01]  /*5d50*/  ULDC.64 UR8, c[0x0][0x3c0] ;  /* 0x0000f00000087ab9 */ /* 0x000fe20000000a00 */
[----:B------:R-:W-:Y:S01]  /*5d60*/  VIADD R15, R11, 0x1 ;  /* 0x000000010b0f7836 */ /* 0x000fe20000000000 */
[----:B------:R-:W-:Y:S01]  /*5d70*/  R2UR UR25, R10 ;  /* 0x000000000a1972ca */ /* 0x000fe200000e0000 */
[----:B------:R-:W-:Y:S01]  /*5d80*/  UMOV UR22, UR14 ;  /* 0x0000000e00167c82 */ /* 0x000fe20008000000 */
[----:B------:R-:W-:Y:S01]  /*5d90*/  R2UR UR19, R12 ;  /* 0x000000000c1372ca */ /* 0x000fe200000e0000 */
[----:B------:R-:W-:Y:S01]  /*5da0*/  @P2 IMAD.MOV R15, RZ, RZ, R11 ;  /* 0x000000ffff0f2224 */ /* 0x000fe200078e020b */
[----:B------:R-:W-:Y:S01]  /*5db0*/  UIADD3 UR7, -UR14, URZ, URZ ;  /* 0x0000003f0e077290 */ /* 0x000fe2000fffe13f */
[----:B------:R-:W-:Y:S01]  /*5dc0*/  VIADD R12, R9, 0x1 ;  /* 0x00000001090c7836 */ /* 0x000fe20000000000 */
[----:B------:R-:W-:Y:S01]  /*5dd0*/  UIADD3 UR6, UP1, UR28, 0xf0, URZ ;  /* 0x000000f01c067890 */ /* 0x000fe2000ff3e03f */
[----:B------:R-:W-:Y:S01]  /*5de0*/  SEL R10, RZ, 0x1, P5 ;  /* 0x00000001ff0a7807 */ /* 0x000fe20002800000 */
[----:B------:R-:W-:Y:S01]  /*5df0*/  @UP0 ULDC UR10, c[0x0][0x39c] ;  /* 0x0000e700000a0ab9 */ /* 0x000fe20000000800 */
[----:B-1----:R-:W-:Y:S01]  /*5e00*/  ISETP.NE.AND P3, PT, R15, R16, PT ;  /* 0x000000100f00720c */ /* 0x002fe20003f65270 */
[----:B------:R-:W-:Y:S01]  /*5e10*/  UIMAD.WIDE.U32 UR10, UR14, UR10, URZ ;  /* 0x0000000a0e0a72a5 */ /* 0x000fe2000f8e003f */
[----:B------:R-:W-:Y:S01]  /*5e20*/  VIADD R13, R8, 0x1 ;  /* 0x00000001080d7836 */ /* 0x000fe20000000000 */
[----:B------:R-:W-:Y:S01]  /*5e30*/  @UP0 ULDC UR30, c[0x0][0x3a0] ;  /* 0x0000e800001e0ab9 */ /* 0x000fe20000000800 */
[----:B------:R-:W-:Y:S01]  /*5e40*/  UIMAD UR7, UR24, UR7, UR13 ;  /* 0x00000007180772a4 */ /* 0x000fe2000f8e020d */
[----:B------:R-:W-:Y:S01]  /*5e50*/  R2UR UR13, R9 ;  /* 0x00000000090d72ca */ /* 0x000fe200000e0000 */
[----:B------:R-:W-:Y:S01]  /*5e60*/  @UP0 USHF.R.U32.HI UR22, URZ, UR30, UR11 ;  /* 0x0000001e3f160299 */ /* 0x000fe2000801160b */
[----:B------:R-:W-:Y:S01]  /*5e70*/  LOP3.LUT R5, R5, R10, RZ, 0x3c, !PT ;  /* 0x0000000a05057212 */ /* 0x000fe200078e3cff */
[----:B------:R-:W-:Y:S01]  /*5e80*/  UIMAD UR19, UR19, UR8, UR12 ;  /* 0x00000008131372a4 */ /* 0x000fe2000f8e020c */
[----:B------:R-:W-:Y:S01]  /*5e90*/  R2UR UR12, R11 ;  /* 0x000000000b0c72ca */ /* 0x000fe200000e0000 */
[----:B------:R-:W-:Y:S01]  /*5ea0*/  UIADD3 UR8, -UR22, URZ, URZ ;  /* 0x0000003f16087290 */ /* 0x000fe2000fffe13f */
[----:B------:R-:W-:Y:S01]  /*5eb0*/  R2UR UR11, R2 ;  /* 0x00000000020b72ca */ /* 0x000fe200000e0000 */
[----:B------:R-:W-:Y:S01]  /*5ec0*/  UIADD3 UR28, UP2, UR28, 0x270, URZ ;  /* 0x000002701c1c7890 */ /* 0x000fe2000ff5e03f */
[----:B------:R-:W-:Y:S01]  /*5ed0*/  @P3 IMAD.MOV R12, RZ, RZ, R9 ;  /* 0x000000ffff0c3224 */ /* 0x000fe200078e0209 */
[----:B------:R-:W-:Y:S01]  /*5ee0*/  UIMAD UR5, UR5, UR8, UR14 ;  /* 0x00000008050572a4 */ /* 0x000fe2000f8e020e */
[----:B------:R-:W-:Y:S01]  /*5ef0*/  R2UR UR14, R8 ;  /* 0x00000000080e72ca */ /* 0x000fe200000e0000 */
[----:B------:R-:W-:Y:S01]  /*5f00*/  UIMAD UR20, UR7, UR9, UR20 ;  /* 0x00000009071472a4 */ /* 0x000fe2000f8e0214 */
[----:B------:R-:W-:Y:S01]  /*5f10*/  SEL R10, R14, RZ, P2 ;  /* 0x000000ff0e0a7207 */ /* 0x000fe20001000000 */
[----:B------:R-:W-:Y:S01]  /*5f20*/  UIMAD UR21, UR5, UR4, UR21 ;  /* 0x00000004051572a4 */ /* 0x000fe2000f8e0215 */
[C---:B------:R-:W-:Y:S01]  /*5f30*/  ISETP.NE.AND P4, PT, R12.reuse, R17, PT ;  /* 0x000000110c00720c */ /* 0x040fe20003f85270 */
[----:B------:R-:W-:Y:S01]  /*5f40*/  UIADD3.X UR7, URZ, UR29, URZ, UP1, !UPT ;  /* 0x0000001d3f077290 */ /* 0x000fe20008ffe43f */
[----:B------:R-:W-:Y:S01]  /*5f50*/  SEL R7, R7, RZ, P5 ;  /* 0x000000ff07077207 */ /* 0x000fe20002800000 */
[----:B------:R-:W-:Y:S01]  /*5f60*/  UPRMT UR4, UR25, 0x5410, URZ ;  /* 0x0000541019047896 */ /* 0x000fe2000800003f */
[----:B------:R-:W-:Y:S01]  /*5f70*/  SEL R11, R15, RZ, P3 ;  /* 0x000000ff0f0b7207 */ /* 0x000fe20001800000 */
[----:B------:R-:W-:Y:S01]  /*5f80*/  UIADD3 UR8, UR23, 0x12000, URZ ;  /* 0x0001200017087890 */ /* 0x000fe2000fffe03f */
[----:B------:R-:W-:Y:S01]  /*5f90*/  SEL R9, R12, RZ, P4 ;  /* 0x000000ff0c097207 */ /* 0x000fe20002000000 */
[----:B------:R-:W-:Y:S01]  /*5fa0*/  UIADD3.X UR29, URZ, UR29, URZ, UP2, !UPT ;  /* 0x0000001d3f1d7290 */ /* 0x000fe200097fe43f */
[----:B------:R-:W-:Y:S01]  /*5fb0*/  UMOV UR9, UR17 ;  /* 0x0000001100097c82 */ /* 0x000fe20008000000 */
[----:B------:R-:W-:-:S03]  /*5fc0*/  UMOV UR10, UR18 ;  /* 0x00000012000a7c82 */ /* 0x000fc60008000000 */
[----:B------:R0:W-:Y:S01]  /*5fd0*/  UTMALDG.5D.IM2COL [UR16], [UR6], UR4 ;  /* 0x00000010060073b4 */ /* 0x0001e20008060004 */
[----:B------:R-:W-:-:S04]  /*5fe0*/  @P4 IMAD.MOV R13, RZ, RZ, R8 ;  /* 0x000000ffff0d4224 */ /* 0x000fc800078e0208 */
[----:B------:R-:W-:Y:S01]  /*5ff0*/  IMAD.MOV.U32 R8, RZ, RZ, R13 ;  /* 0x000000ffff087224 */ /* 0x000fe200078e000d */
[----:B------:R0:W-:Y:S02]  /*6000*/  UTMALDG.5D.MULTICAST [UR8], [UR28], UR31, desc[UR26] ;  /* 0x00001a081c0073b4 */ /* 0x0001e4000802181f */
[----:B0-----:R-:W-:Y:S05]  /*6010*/  @P6 BRA `(.L_x_157) ;  /* 0xfffffff800486947 */ /* 0x001fea000383ffff */
.L_x_153:
[----:B------:R-:W-:Y:S01]  /*6020*/  ISETP.GE.U32.AND P2, PT, R6, 0x9, PT ;  /* 0x000000090600780c */ /* 0x000fe20003f46070 */
[----:B------:R-:W-:Y:S05]  /*6030*/  WARPSYNC.ALL ;  /* 0x0000000000007948 */ /* 0x000fea0003800000 */
[----:B------:R-:W-:-:S07]  /*6040*/  ELECT P1, URZ, PT ;  /* 0x00000000003f782f */ /* 0x000fce0003820000 */
[----:B---3-5:R-:W-:-:S05]  /*6050*/  @P2 IMAD.WIDE.U32 R2, R6, 0x38e38e39, RZ ;  /* 0x38e38e3906022825 */ /* 0x028fca00078e00ff */
[----:B--2---:R-:W-:-:S04]  /*6060*/  @P2 SHF.R.U32.HI R0, RZ, 0x1, R3 ;  /* 0x00000001ff002819 */ /* 0x004fc80000011603 */
[----:B------:R-:W-:-:S04]  /*6070*/  @P2 LOP3.LUT R0, R0, 0x1, RZ, 0xc0, !PT ;  /* 0x0000000100002812 */ /* 0x000fc800078ec0ff */
[----:B------:R-:W-:Y:S01]  /*6080*/  @P2 ISETP.NE.U32.AND P0, PT, R0, 0x1, PT ;  /* 0x000000010000280c */ /* 0x000fe20003f05070 */
[----:B------:R-:W-:-:S12]  /*6090*/  @!P1 EXIT ;  /* 0x000000000000994d */ /* 0x000fd80003800000 */
[----:B------:R-:W-:Y:S01]  /*60a0*/  LOP3.LUT R4, R4, 0x2, RZ, 0xfc, !PT ;  /* 0x0000000204047812 */ /* 0x000fe200078efcff */
[----:B------:R-:W-:Y:S01]  /*60b0*/  IMAD.MOV.U32 R0, RZ, RZ, 0x1 ;  /* 0x00000001ff007424 */ /* 0x000fe200078e00ff */
[----:B------:R-:W-:Y:S02]  /*60c0*/  @P2 ISETP.NE.U32.AND.EX P0, PT, RZ, RZ, PT, P0 ;  /* 0x000000ffff00220c */ /* 0x000fe40003f05100 */
[----:B------:R-:W-:Y:S02]  /*60d0*/  ISETP.NE.AND P1, PT, R4, 0x3, PT ;  /* 0x000000030400780c */ /* 0x000fe40003f25270 */
[----:B------:R-:W-:-:S11]  /*60e0*/  @P2 SEL R0, RZ, 0x1, !P0 ;  /* 0x00000001ff002807 */ /* 0x000fd60004000000 */
[----:B------:R-:W-:Y:S05]  /*60f0*/  @!P1 BRA `(.L_x_158) ;  /* 0x0000000000049947 */ /* 0x000fea0003800000 */
[----:B------:R-:W-:Y:S01]  /*6100*/  BPT.TRAP 0x1 ;  /* 0x000000040000795c */ /* 0x000fe20000300000 */
.L_x_158:
[----:B------:R-:W0:Y:S01]  /*6110*/  S2R R5, SR_CgaCtaId ;  /* 0x0000000000057919 */ /* 0x000e220000008800 */
[----:B------:R-:W-:Y:S01]  /*6120*/  IMAD.WIDE.U32 R2, R6, 0x38e38e39, RZ ;  /* 0x38e38e3906027825 */ /* 0x000fe200078e00ff */
[----:B------:R-:W-:-:S04]  /*6130*/  MOV R2, 0x400 ;  /* 0x0000040000027802 */ /* 0x000fc80000000f00 */
[----:B------:R-:W-:-:S05]  /*6140*/  SHF.R.U32.HI R3, RZ, 0x1, R3 ;  /* 0x00000001ff037819 */ /* 0x000fca0000011603 */
[----:B------:R-:W-:Y:S01]  /*6150*/  IMAD R6, R3, -0x9, R6 ;  /* 0xfffffff703067824 */ /* 0x000fe200078e0206 */
[----:B0-----:R-:W-:Y:S02]  /*6160*/  LEA R2, R5, R2, 0x18 ;  /* 0x0000000205027211 */ /* 0x001fe400078ec0ff */
[----:B------:R-:W-:-:S03]  /*6170*/  SHF.L.U32 R5, R0, 0x1f, RZ ;  /* 0x0000001f00057819 */ /* 0x000fc600000006ff */
[----:B------:R-:W-:-:S04]  /*6180*/  VIADD R3, R2, 0x36048 ;  /* 0x0003604802037836 */ /* 0x000fc80000000000 */
[----:B------:R-:W-:-:S07]  /*6190*/  IMAD R2, R6, 0x8, R3 ;  /* 0x0000000806027824 */ /* 0x000fce00078e0203 */
.L_x_159:
[----:B0-----:R0:W1:Y:S02]  /*61a0*/  SYNCS.PHASECHK.TRANS64.TRYWAIT P0, [R2+URZ], R5 ;  /* 0x00000005020075a7 */ /* 0x001064000800017f */
[----:B-1----:R-:W-:Y:S05]  /*61b0*/  @!P0 NANOSLEEP.SYNCS 0x989680 ;  /* 0x009896800000895d */ /* 0x002fea0003900000 */
[----:B------:R-:W1:Y:S02]  /*61c0*/  @!P0 SYNCS.PHASECHK.TRANS64 P0, [R2+URZ], R5 ;  /* 0x00000005020085a7 */ /* 0x000e64000800007f */
[----:B-1----:R-:W-:Y:S05]  /*61d0*/  @!P0 BRA `(.L_x_159) ;  /* 0xfffffffc00f08947 */ /* 0x002fea000383ffff */
[----:B------:R-:W-:-:S05]  /*61e0*/  VIADD R6, R6, 0x1 ;  /* 0x0000000106067836 */ /* 0x000fca0000000000 */
[----:B------:R-:W-:-:S04]  /*61f0*/  ISETP.NE.AND P0, PT, R6, 0x9, PT ;  /* 0x000000090600780c */ /* 0x000fc80003f05270 */
[----:B0-----:R-:W-:Y:S02]  /*6200*/  SEL R5, RZ, 0x1, P0 ;  /* 0x00000001ff057807 */ /* 0x001fe40000000000 */
[----:B------:R-:W-:Y:S02]  /*6210*/  SEL R6, R6, RZ, P0 ;  /* 0x000000ff06067207 */ /* 0x000fe40000000000 */
[----:B------:R-:W-:-:S03]  /*6220*/  LOP3.LUT R7, R0, R5, RZ, 0x3c, !PT ;  /* 0x0000000500077212 */ /* 0x000fc600078e3cff */
[----:B------:R-:W-:Y:S01]  /*6230*/  IMAD R0, R6, 0x8, R3 ;  /* 0x0000000806007824 */ /* 0x000fe200078e0203 */
[----:B------:R-:W-:-:S07]  /*6240*/  SHF.L.U32 R5, R7, 0x1f, RZ ;  /* 0x0000001f07057819 */ /* 0x000fce00000006ff */
.L_x_160:
        /* <DEDUP_REMOVED lines=11> */
.L_x_161:
        /* <DEDUP_REMOVED lines=11> */
.L_x_162:
        /* <DEDUP_REMOVED lines=11> */
.L_x_163:
        /* <DEDUP_REMOVED lines=11> */
.L_x_164:
        /* <DEDUP_REMOVED lines=11> */
.L_x_165:
        /* <DEDUP_REMOVED lines=11> */
.L_x_166:
        /* <DEDUP_REMOVED lines=11> */
.L_x_167:
[----:B0-----:R0:W1:Y:S02]  /*6720*/  SYNCS.PHASECHK.TRANS64.TRYWAIT P0, [R6+URZ], R3 ;  /* 0x00000003060075a7 */ /* 0x001064000800017f */
[----:B-1----:R-:W-:Y:S05]  /*6730*/  @!P0 NANOSLEEP.SYNCS 0x989680 ;  /* 0x009896800000895d */ /* 0x002fea0003900000 */
[----:B------:R-:W1:Y:S02]  /*6740*/  @!P0 SYNCS.PHASECHK.TRANS64 P0, [R6+URZ], R3 ;  /* 0x00000003060085a7 */ /* 0x000e64000800007f */
[----:B-1----:R-:W-:Y:S05]  /*6750*/  @P0 EXIT ;  /* 0x000000000000094d */ /* 0x002fea0003800000 */
[----:B------:R-:W-:Y:S05]  /*6760*/  BRA `(.L_x_167) ;  /* 0xfffffffc00ec7947 */ /* 0x000fea000383ffff */
.L_x_168:
[----:B------:R-:W-:-:S00]  /*6770*/  BRA `(.L_x_168) ;  /* 0xfffffffc00fc7947 */ /* 0x000fc0000383ffff */
[----:B------:R-:W-:-:S00]  /*6780*/  NOP ;  /* 0x0000000000007918 */ /* 0x000fc00000000000 */
[----:B------:R-:W-:-:S00]  /*6790*/  NOP ;  /* 0x0000000000007918 */ /* 0x000fc00000000000 */
[----:B------:R-:W-:-:S00]  /*67a0*/  NOP ;  /* 0x0000000000007918 */ /* 0x000fc00000000000 */
[----:B------:R-:W-:-:S00]  /*67b0*/  NOP ;  /* 0x0000000000007918 */ /* 0x000fc00000000000 */
[----:B------:R-:W-:-:S00]  /*67c0*/  NOP ;  /* 0x0000000000007918 */ /* 0x000fc00000000000 */
[----:B------:R-:W-:-:S00]  /*67d0*/  NOP ;  /* 0x0000000000007918 */ /* 0x000fc00000000000 */
[----:B------:R-:W-:-:S00]  /*67e0*/  NOP ;  /* 0x0000000000007918 */ /* 0x000fc00000000000 */
[----:B------:R-:W-:-:S00]  /*67f0*/  NOP ;  /* 0x0000000000007918 */ /* 0x000fc00000000000 */
.L_x_169:


//--------------------- .nv.shared._ZN7cutlass13device_kernelINS_4conv6kernel13ConvUniversalINS1_16ConvProblemShapeILNS1_8OperatorE0ELi3EEENS1_10collective14CollectiveConvINS1_46MainloopSm90TmaGmmaWarpSpecializedImplicitGemmILS5_0ELi9ELi3EN4cute5tupleIJNSA_1CILi2EEENSC_ILi1EEESE_EEENS1_36KernelImplicitTmaWarpSpecializedSm90ELi1EEENSB_IJNSC_ILi64EEENSC_ILi128EEENSB_IJNSC_ILi32EEEEEEEEENS_10tfloat32_tESN_NSA_8TiledMMAINSA_8MMA_AtomIJNSA_4SM904GMMA30MMA_64x128x8_F32TF32TF32_SS_TNILNSR_7ScaleInE1ELST_1EEEEEENSA_6LayoutINSB_IJSE_SE_SE_EEENSB_IJNSC_ILi0EEESY_SY_EEEEENSB_IJNSA_10UnderscoreES11_S11_EEEEENS7_6detail26Sm90ImplicitGemmTileTraitsINSA_20SM90_TMA_LOAD_IM2COLENSA_14ComposedLayoutINSA_7SwizzleILi3ELi4ELi3EEENSA_18smem_ptr_flag_bitsILi32EEENSW_INSB_IJNSB_IJNSC_ILi8EEES1C_EEENSB_IJSK_SE_EEENSB_IJSE_NSC_ILi9EEEEEEEEENSB_IJNSB_IJSK_NSC_ILi256EEEEEENSB_IJSE_SY_EEENSB_IJSY_NSC_ILi2048EEEEEEEEEEEEEvEENS15_INSA_23SM90_TMA_LOAD_MULTICASTENS17_IS19_S1B_NSW_INSB_IJNSB_IJS1C_NSC_ILi16EEEEEES1E_S1G_EEENSB_IJS1J_S1K_NSB_IJSY_NSC_ILi4096EEEEEEEEEEEEEvEEEENS_8epilogue10collective6detail29Sm90TmaWarpSpecializedAdapterINS23_15DefaultEpilogueISN_NSB_IJNSB_IJllllEEESE_SY_EEES28_NS22_6thread17LinearCombinationISN_Li1EffLNS29_9ScaleType4KindE0ELNS_15FloatRoundStyleE2ESN_EENS_4gemm15EpilogueDefaultEEEEEvvEEEEvNT_6ParamsE --------------------------
	.section	.nv.shared._ZN7cutlass13device_kernelINS_4conv6kernel13ConvUniversalINS1_16ConvProblemShapeILNS1_8OperatorE0ELi3EEENS1_10collective14CollectiveConvINS1_46MainloopSm90TmaGmmaWarpSpecializedImplicitGemmILS5_0ELi9ELi3EN4cute5tupleIJNSA_1CILi2EEENSC_ILi1EEESE_EEENS1_36KernelImplicitTmaWarpSpecializedSm90ELi1EEENSB_IJNSC_ILi64EEENSC_ILi128EEENSB_IJNSC_ILi32EEEEEEEEENS_10tfloat32_tESN_NSA_8TiledMMAINSA_8MMA_AtomIJNSA_4SM904GMMA30MMA_64x128x8_F32TF32TF32_SS_TNILNSR_7ScaleInE1ELST_1EEEEEENSA_6LayoutINSB_IJSE_SE_SE_EEENSB_IJNSC_ILi0EEESY_SY_EEEEENSB_IJNSA_10UnderscoreES11_S11_EEEEENS7_6detail26Sm90ImplicitGemmTileTraitsINSA_20SM90_TMA_LOAD_IM2COLENSA_14ComposedLayoutINSA_7SwizzleILi3ELi4ELi3EEENSA_18smem_ptr_flag_bitsILi32EEENSW_INSB_IJNSB_IJNSC_ILi8EEES1C_EEENSB_IJSK_SE_EEENSB_IJSE_NSC_ILi9EEEEEEEEENSB_IJNSB_IJSK_NSC_ILi256EEEEEENSB_IJSE_SY_EEENSB_IJSY_NSC_ILi2048EEEEEEEEEEEEEvEENS15_INSA_23SM90_TMA_LOAD_MULTICASTENS17_IS19_S1B_NSW_INSB_IJNSB_IJS1C_NSC_ILi16EEEEEES1E_S1G_EEENSB_IJS1J_S1K_NSB_IJSY_NSC_ILi4096EEEEEEEEEEEEEvEEEENS_8epilogue10collective6detail29Sm90TmaWarpSpecializedAdapterINS23_15DefaultEpilogueISN_NSB_IJNSB_IJllllEEESE_SY_EEES28_NS22_6thread17LinearCombinationISN_Li1EffLNS29_9ScaleType4KindE0ELNS_15FloatRoundStyleE2ESN_EENS_4gemm15EpilogueDefaultEEEEEvvEEEEvNT_6ParamsE,"aw",@nobits
	.sectionflags	@""
	.align	16
	.zero		1024


//--------------------- .nv.shared.reserved.0     --------------------------
	.section	.nv.shared.reserved.0,"aw",@nobits
	.weak		__nv_reservedSMEM_offset_0_alias
	.size		__nv_reservedSMEM_offset_0_alias, 0, 0
	.other		__nv_reservedSMEM_offset_0_alias,@"STO_CUDA_RESERVED_SHARED STV_DEFAULT"
__nv_reservedSMEM_offset_0_alias:
	.zero		0


//--------------------- .nv.global                --------------------------
	.section	.nv.global,"aw",@nobits
.nv.global:
	.type		_ZN39_INTERNAL_c3d39fe4_4_k_cu_e3805f86_29354cute1_E,@object
	.size		_ZN39_INTERNAL_c3d39fe4_4_k_cu_e3805f86_29354cute1_E,(_ZN39_INTERNAL_c3d39fe4_4_k_cu_e3805f86_29354cuda3std3__45__cpo6cbeginE - _ZN39_INTERNAL_c3d39fe4_4_k_cu_e3805f86_29354cute1_E)
_ZN39_INTERNAL_c3d39fe4_4_k_cu_e3805f86_29354cute1_E:
	.zero		1
	.type		_ZN39_INTERNAL_c3d39fe4_4_k_cu_e3805f86_29354cuda3std3__45__cpo6cbeginE,@object
	.size		_ZN39_INTERNAL_c3d39fe4_4_k_cu_e3805f86_29354cuda3std3__45__cpo6cbeginE,(_ZN39_INTERNAL_c3d39fe4_4_k_cu_e3805f86_29354cuda3std3__48in_placeE - _ZN39_INTERNAL_c3d39fe4_4_k_cu_e3805f86_29354cuda3std3__45__cpo6cbeginE)
_ZN39_INTERNAL_c3d39fe4_4_k_cu_e3805f86_29354cuda3std3__45__cpo6cbeginE:
	.zero		1
	.type		_ZN39_INTERNAL_c3d39fe4_4_k_cu_e3805f86_29354cuda3std3__48in_placeE,@object
	.size		_ZN39_INTERNAL_c3d39fe4_4_k_cu_e3805f86_29354cuda3std3__48in_placeE,(_ZN39_INTERNAL_c3d39fe4_4_k_cu_e3805f86_29354cuda3std6ranges3__45__cpo9iter_moveE - _ZN39_INTERNAL_c3d39fe4_4_k_cu_e3805f86_29354cuda3std3__48in_placeE)
_ZN39_INTERNAL_c3d39fe4_4_k_cu_e3805f86_29354cuda3std3__48in_placeE:
	.zero		1
	.type		_ZN39_INTERNAL_c3d39fe4_4_k_cu_e3805f86_29354cuda3std6ranges3__45__cpo9iter_moveE,@object
	.size		_ZN39_INTERNAL_c3d39fe4_4_k_cu_e3805f86_29354cuda3std6ranges3__45__cpo9iter_moveE,(_ZN39_INTERNAL_c3d39fe4_4_k_cu_e3805f86_29354cuda3std3__45__cpo5beginE - _ZN39_INTERNAL_c3d39fe4_4_k_cu_e3805f86_29354cuda3std6ranges3__45__cpo9iter_moveE)
_ZN39_INTERNAL_c3d39fe4_4_k_cu_e3805f86_29354cuda3std6ranges3__45__cpo9iter_moveE:
	.zero		1
	.type		_ZN39_INTERNAL_c3d39fe4_4_k_cu_e3805f86_29354cuda3std3__45__cpo5beginE,@object
	.size		_ZN39_INTERNAL_c3d39fe4_4_k_cu_e3805f86_29354cuda3std3__45__cpo5beginE,(_ZN39_INTERNAL_c3d39fe4_4_k_cu_e3805f86_29354cuda3std3__441_GLOBAL__N__c3d39fe4_4_k_cu_e3805f86_29356ignoreE - _ZN39_INTERNAL_c3d39fe4_4_k_cu_e3805f86_29354cuda3std3__45__cpo5beginE)
_ZN39_INTERNAL_c3d39fe4_4_k_cu_e3805f86_29354cuda3std3__45__cpo5beginE:
	.zero		1
	.type		_ZN39_INTERNAL_c3d39fe4_4_k_cu_e3805f86_29354cuda3std3__441_GLOBAL__N__c3d39fe4_4_k_cu_e3805f86_29356ignoreE,@object
	.size		_ZN39_INTERNAL_c3d39fe4_4_k_cu_e3805f86_29354cuda3std3__441_GLOBAL__N__c3d39fe4_4_k_cu_e3805f86_29356ignoreE,(_ZN39_INTERNAL_c3d39fe4_4_k_cu_e3805f86_29354cute7productE - _ZN39_INTERNAL_c3d39fe4_4_k_cu_e3805f86_29354cuda3std3__441_GLOBAL__N__c3d39fe4_4_k_cu_e3805f86_29356ignoreE)
_ZN39_INTERNAL_c3d39fe4_4_k_cu_e3805f86_29354cuda3std3__441_GLOBAL__N__c3d39fe4_4_k_cu_e3805f86_29356ignoreE:
	.zero		1
	.type		_ZN39_INTERNAL_c3d39fe4_4_k_cu_e3805f86_29354cute7productE,@object
	.size		_ZN39_INTERNAL_c3d39fe4_4_k_cu_e3805f86_29354cute7productE,(_ZN39_INTERNAL_c3d39fe4_4_k_cu_e3805f86_29354cuda3std3__45__cpo3endE - _ZN39_INTERNAL_c3d39fe4_4_k_cu_e3805f86_29354cute7productE)
_ZN39_INTERNAL_c3d39fe4_4_k_cu_e3805f86_29354cute7productE:
	.zero		1
	.type		_ZN39_INTERNAL_c3d39fe4_4_k_cu_e3805f86_29354cuda3std3__45__cpo3endE,@object
	.size		_ZN39_INTERNAL_c3d39fe4_4_k_cu_e3805f86_29354cuda3std3__45__cpo3endE,(_ZN39_INTERNAL_c3d39fe4_4_k_cu_e3805f86_29354cuda3std3__419piecewise_constructE - _ZN39_INTERNAL_c3d39fe4_4_k_cu_e3805f86_29354cuda3std3__45__cpo3endE)
_ZN39_INTERNAL_c3d39fe4_4_k_cu_e3805f86_29354cuda3std3__45__cpo3endE:
	.zero		1
	.type		_ZN39_INTERNAL_c3d39fe4_4_k_cu_e3805f86_29354cuda3std3__419piecewise_constructE,@object
	.size		_ZN39_INTERNAL_c3d39fe4_4_k_cu_e3805f86_29354cuda3std3__419piecewise_constructE,(_ZN39_INTERNAL_c3d39fe4_4_k_cu_e3805f86_29354cuda3std3__45__cpo4cendE - _ZN39_INTERNAL_c3d39fe4_4_k_cu_e3805f86_29354cuda3std3__419piecewise_constructE)
_ZN39_INTERNAL_c3d39fe4_4_k_cu_e3805f86_29354cuda3std3__419piecewise_constructE:
	.zero		1
	.type		_ZN39_INTERNAL_c3d39fe4_4_k_cu_e3805f86_29354cuda3std3__45__cpo4cendE,@object
	.size		_ZN39_INTERNAL_c3d39fe4_4_k_cu_e3805f86_29354cuda3std3__45__cpo4cendE,(_ZN39_INTERNAL_c3d39fe4_4_k_cu_e3805f86_29354cuda3std6ranges3__45__cpo4swapE - _ZN39_INTERNAL_c3d39fe4_4_k_cu_e3805f86_29354cuda3std3__45__cpo4cendE)
_ZN39_INTERNAL_c3d39fe4_4_k_cu_e3805f86_29354cuda3std3__45__cpo4cendE:
	.zero		1
	.type		_ZN39_INTERNAL_c3d39fe4_4_k_cu_e3805f86_29354cuda3std6ranges3__45__cpo4swapE,@object
	.size		_ZN39_INTERNAL_c3d39fe4_4_k_cu_e3805f86_29354cuda3std6ranges3__45__cpo4swapE,(.L_7 - _ZN39_INTERNAL_c3d39fe4_4_k_cu_e3805f86_29354cuda3std6ranges3__45__cpo4swapE)
_ZN39_INTERNAL_c3d39fe4_4_k_cu_e3805f86_29354cuda3std6ranges3__45__cpo4swapE:
	.zero		1
.L_7:


//--------------------- .nv.constant0._ZN7cutlass13device_kernelINS_4conv6kernel13ConvUniversalINS1_16ConvProblemShapeILNS1_8OperatorE0ELi3EEENS1_10collective14CollectiveConvINS1_46MainloopSm90TmaGmmaWarpSpecializedImplicitGemmILS5_0ELi9ELi3EN4cute5tupleIJNSA_1CILi2EEENSC_ILi1EEESE_EEENS1_36KernelImplicitTmaWarpSpecializedSm90ELi1EEENSB_IJNSC_ILi64EEENSC_ILi128EEENSB_IJNSC_ILi32EEEEEEEEENS_10tfloat32_tESN_NSA_8TiledMMAINSA_8MMA_AtomIJNSA_4SM904GMMA30MMA_64x128x8_F32TF32TF32_SS_TNILNSR_7ScaleInE1ELST_1EEEEEENSA_6LayoutINSB_IJSE_SE_SE_EEENSB_IJNSC_ILi0EEESY_SY_EEEEENSB_IJNSA_10UnderscoreES11_S11_EEEEENS7_6detail26Sm90ImplicitGemmTileTraitsINSA_20SM90_TMA_LOAD_IM2COLENSA_14ComposedLayoutINSA_7SwizzleILi3ELi4ELi3EEENSA_18smem_ptr_flag_bitsILi32EEENSW_INSB_IJNSB_IJNSC_ILi8EEES1C_EEENSB_IJSK_SE_EEENSB_IJSE_NSC_ILi9EEEEEEEEENSB_IJNSB_IJSK_NSC_ILi256EEEEEENSB_IJSE_SY_EEENSB_IJSY_NSC_ILi2048EEEEEEEEEEEEEvEENS15_INSA_23SM90_TMA_LOAD_MULTICASTENS17_IS19_S1B_NSW_INSB_IJNSB_IJS1C_NSC_ILi16EEEEEES1E_S1G_EEENSB_IJS1J_S1K_NSB_IJSY_NSC_ILi4096EEEEEEEEEEEEEvEEEENS_8epilogue10collective6detail29Sm90TmaWarpSpecializedAdapterINS23_15DefaultEpilogueISN_NSB_IJNSB_IJllllEEESE_SY_EEES28_NS22_6thread17LinearCombinationISN_Li1EffLNS29_9ScaleType4KindE0ELNS_15FloatRoundStyleE2ESN_EENS_4gemm15EpilogueDefaultEEEEEvvEEEEvNT_6ParamsE --------------------------
	.section	.nv.constant0._ZN7cutlass13device_kernelINS_4conv6kernel13ConvUniversalINS1_16ConvProblemShapeILNS1_8OperatorE0ELi3EEENS1_10collective14CollectiveConvINS1_46MainloopSm90TmaGmmaWarpSpecializedImplicitGemmILS5_0ELi9ELi3EN4cute5tupleIJNSA_1CILi2EEENSC_ILi1EEESE_EEENS1_36KernelImplicitTmaWarpSpecializedSm90ELi1EEENSB_IJNSC_ILi64EEENSC_ILi128EEENSB_IJNSC_ILi32EEEEEEEEENS_10tfloat32_tESN_NSA_8TiledMMAINSA_8MMA_AtomIJNSA_4SM904GMMA30MMA_64x128x8_F32TF32TF32_SS_TNILNSR_7ScaleInE1ELST_1EEEEEENSA_6LayoutINSB_IJSE_SE_SE_EEENSB_IJNSC_ILi0EEESY_SY_EEEEENSB_IJNSA_10UnderscoreES11_S11_EEEEENS7_6detail26Sm90ImplicitGemmTileTraitsINSA_20SM90_TMA_LOAD_IM2COLENSA_14ComposedLayoutINSA_7SwizzleILi3ELi4ELi3EEENSA_18smem_ptr_flag_bitsILi32EEENSW_INSB_IJNSB_IJNSC_ILi8EEES1C_EEENSB_IJSK_SE_EEENSB_IJSE_NSC_ILi9EEEEEEEEENSB_IJNSB_IJSK_NSC_ILi256EEEEEENSB_IJSE_SY_EEENSB_IJSY_NSC_ILi2048EEEEEEEEEEEEEvEENS15_INSA_23SM90_TMA_LOAD_MULTICASTENS17_IS19_S1B_NSW_INSB_IJNSB_IJS1C_NSC_ILi16EEEEEES1E_S1G_EEENSB_IJS1J_S1K_NSB_IJSY_NSC_ILi4096EEEEEEEEEEEEEvEEEENS_8epilogue10collective6detail29Sm90TmaWarpSpecializedAdapterINS23_15DefaultEpilogueISN_NSB_IJNSB_IJllllEEESE_SY_EEES28_NS22_6thread17LinearCombinationISN_Li1EffLNS29_9ScaleType4KindE0ELNS_15FloatRoundStyleE2ESN_EENS_4gemm15EpilogueDefaultEEEEEvvEEEEvNT_6ParamsE,"a",@progbits
	.sectionflags	@""
	.align	4
.nv.constant0._ZN7cutlass13device_kernelINS_4conv6kernel13ConvUniversalINS1_16ConvProblemShapeILNS1_8OperatorE0ELi3EEENS1_10collective14CollectiveConvINS1_46MainloopSm90TmaGmmaWarpSpecializedImplicitGemmILS5_0ELi9ELi3EN4cute5tupleIJNSA_1CILi2EEENSC_ILi1EEESE_EEENS1_36KernelImplicitTmaWarpSpecializedSm90ELi1EEENSB_IJNSC_ILi64EEENSC_ILi128EEENSB_IJNSC_ILi32EEEEEEEEENS_10tfloat32_tESN_NSA_8TiledMMAINSA_8MMA_AtomIJNSA_4SM904GMMA30MMA_64x128x8_F32TF32TF32_SS_TNILNSR_7ScaleInE1ELST_1EEEEEENSA_6LayoutINSB_IJSE_SE_SE_EEENSB_IJNSC_ILi0EEESY_SY_EEEEENSB_IJNSA_10UnderscoreES11_S11_EEEEENS7_6detail26Sm90ImplicitGemmTileTraitsINSA_20SM90_TMA_LOAD_IM2COLENSA_14ComposedLayoutINSA_7SwizzleILi3ELi4ELi3EEENSA_18smem_ptr_flag_bitsILi32EEENSW_INSB_IJNSB_IJNSC_ILi8EEES1C_EEENSB_IJSK_SE_EEENSB_IJSE_NSC_ILi9EEEEEEEEENSB_IJNSB_IJSK_NSC_ILi256EEEEEENSB_IJSE_SY_EEENSB_IJSY_NSC_ILi2048EEEEEEEEEEEEEvEENS15_INSA_23SM90_TMA_LOAD_MULTICASTENS17_IS19_S1B_NSW_INSB_IJNSB_IJS1C_NSC_ILi16EEEEEES1E_S1G_EEENSB_IJS1J_S1K_NSB_IJSY_NSC_ILi4096EEEEEEEEEEEEEvEEEENS_8epilogue10collective6detail29Sm90TmaWarpSpecializedAdapterINS23_15DefaultEpilogueISN_NSB_IJNSB_IJllllEEESE_SY_EEES28_NS22_6thread17LinearCombinationISN_Li1EffLNS29_9ScaleType4KindE0ELNS_15FloatRoundStyleE2ESN_EENS_4gemm15EpilogueDefaultEEEEEvvEEEEvNT_6ParamsE:
	.zero		1664


//--------------------- SYMBOLS --------------------------

	.type		.nv.reservedSmem.offset0,@object
	.size		.nv.reservedSmem.offset0,0x4
